	.target	sm_100a

	.elftype	@"ET_EXEC"


//--------------------- .note.nv.tkinfo           --------------------------
	.section	.note.nv.tkinfo,"",@"SHT_NOTE"
	.sectionflags	@"SHF_NOTE_NV_TKINFO"
	.tkinfo
        /*0018*/ 	.word	0x00000002
        /*0030*/ 	.string	""
        /*0030*/ 	.string	"ptxas"
        /*0030*/ 	.string	"Cuda compilation tools, release 13.0, V13.0.88"
        /*0030*/ 	.string	"Build cuda_13.0.r13.0/compiler.36424714_0"
        /*0030*/ 	.string	"-arch sm_100a -m 64 "



//--------------------- .note.nv.cuinfo           --------------------------
	.section	.note.nv.cuinfo,"",@"SHT_NOTE"
	.sectionflags	@"SHF_NOTE_NV_CUINFO"
        /*0018*/ 	.short	0x0002
        /*001a*/ 	.short	0x0064
        /*001c*/ 	.short	0x0082
	.zero		2


//--------------------- .nv.info                  --------------------------
	.section	.nv.info,"",@"SHT_CUDA_INFO"
	.align	4


	//----- nvinfo : EIATTR_REGCOUNT
	.align		4
        /*0000*/ 	.byte	0x04, 0x2f
        /*0002*/ 	.short	(.L_20 - .L_19)
	.align		4
.L_19:
        /*0004*/ 	.word	index@(_ZN7cutlass13device_kernelINS_4gemm6kernel13GemmUniversalIN4cute5tupleIJiiiiEEENS1_10collective13CollectiveMmaINS1_35MainloopSm100TmaUmmaWarpSpecializedILi4ELi2ELi2ENS5_IJNS4_1CILi2EEENSA_ILi1EEESC_EEEEENS5_IJNSA_ILi256EEESF_NSA_ILi64EEEEEENS_12float_e5m2_tENS5_IJlSC_lEEESI_SJ_NS4_8TiledMMAINS4_8MMA_AtomIJNS4_10MMA_TraitsINS4_25SM100_MMA_F8F6F4_2x1SM_SSEJSI_SI_fSF_SF_NS4_17integral_constantINS4_4UMMA5MajorELSQ_0EEESR_NSO_INSP_7ScaleInELSS_0EEEST_EEEEEENS4_6LayoutINS5_IJSC_SC_SC_EEENS5_IJNSA_ILi0EEESY_SY_EEEEENS5_IJNS4_10UnderscoreES11_S11_EEEEENS4_18SM100_TMA_2SM_LOADENS4_14ComposedLayoutINS4_7SwizzleILi2ELi4ELi3EEENS4_18smem_ptr_flag_bitsILi8EEENSW_INS5_IJNSA_ILi8EEESG_EEENS5_IJSG_SC_EEEEEEEvNS4_8identityES14_S1E_vS1F_EENS_8epilogue10collective18CollectiveEpilogueINS1H_23Sm100TmaWarpSpecializedILi4ELi2ELi64ELb0ELb0EEEJNS5_IJNSA_ILi128EEESF_SG_EEENS5_IJNSW_IS1M_SC_EENSW_ISG_SC_EEEEESI_SJ_SI_SJ_NS1H_6fusion15FusionCallbacksIS1L_NS1R_17LinearCombinationISI_fSI_fLNS_15FloatRoundStyleE2EEES1N_S1Q_JEEENS4_5SM1004TMEM4LOAD26SM100_TMEM_LOAD_32dp32b64xENS4_13SM90_TMA_LOADES1E_NS4_39AutoVectorizingCopyWithAssumedAlignmentILi128EEENS4_14SM90_TMA_STOREES1E_S23_S23_EEEvvEEEEvNT_6ParamsE)
        /*0008*/ 	.word	0x000000de


	//----- nvinfo : EIATTR_FRAME_SIZE
	.align		4
.L_20:
        /*000c*/ 	.byte	0x04, 0x11
        /*000e*/ 	.short	(.L_22 - .L_21)
	.align		4
.L_21:
        /*0010*/ 	.word	index@($__internal_2_$__cuda_sm10x_tcgen05_guardrail_trap_unallocated_columns_being_dealloced)
        /*0014*/ 	.word	0x00000000


	//----- nvinfo : EIATTR_FRAME_SIZE
	.align		4
.L_22:
        /*0018*/ 	.byte	0x04, 0x11
        /*001a*/ 	.short	(.L_24 - .L_23)
	.align		4
.L_23:
        /*001c*/ 	.word	index@($__internal_1_$__cuda_sm10x_tcgen05_guardrail_trap_phase_invalid_during_alloc)
        /*0020*/ 	.word	0x00000000


	//----- nvinfo : EIATTR_FRAME_SIZE
	.align		4
.L_24:
        /*0024*/ 	.byte	0x04, 0x11
        /*0026*/ 	.short	(.L_26 - .L_25)
	.align		4
.L_25:
        /*0028*/ 	.word	index@($__internal_0_$__cuda_sm10x_tcgen05_guardrail_trap_col_being_dealloced_not_returned_by_alloc)
        /*002c*/ 	.word	0x00000000


	//----- nvinfo : EIATTR_FRAME_SIZE
	.align		4
.L_26:
        /*0030*/ 	.byte	0x04, 0x11
        /*0032*/ 	.short	(.L_28 - .L_27)
	.align		4
.L_27:
        /*0034*/ 	.word	index@(_ZN7cutlass13device_kernelINS_4gemm6kernel13GemmUniversalIN4cute5tupleIJiiiiEEENS1_10collective13CollectiveMmaINS1_35MainloopSm100TmaUmmaWarpSpecializedILi4ELi2ELi2ENS5_IJNS4_1CILi2EEENSA_ILi1EEESC_EEEEENS5_IJNSA_ILi256EEESF_NSA_ILi64EEEEEENS_12float_e5m2_tENS5_IJlSC_lEEESI_SJ_NS4_8TiledMMAINS4_8MMA_AtomIJNS4_10MMA_TraitsINS4_25SM100_MMA_F8F6F4_2x1SM_SSEJSI_SI_fSF_SF_NS4_17integral_constantINS4_4UMMA5MajorELSQ_0EEESR_NSO_INSP_7ScaleInELSS_0EEEST_EEEEEENS4_6LayoutINS5_IJSC_SC_SC_EEENS5_IJNSA_ILi0EEESY_SY_EEEEENS5_IJNS4_10UnderscoreES11_S11_EEEEENS4_18SM100_TMA_2SM_LOADENS4_14ComposedLayoutINS4_7SwizzleILi2ELi4ELi3EEENS4_18smem_ptr_flag_bitsILi8EEENSW_INS5_IJNSA_ILi8EEESG_EEENS5_IJSG_SC_EEEEEEEvNS4_8identityES14_S1E_vS1F_EENS_8epilogue10collective18CollectiveEpilogueINS1H_23Sm100TmaWarpSpecializedILi4ELi2ELi64ELb0ELb0EEEJNS5_IJNSA_ILi128EEESF_SG_EEENS5_IJNSW_IS1M_SC_EENSW_ISG_SC_EEEEESI_SJ_SI_SJ_NS1H_6fusion15FusionCallbacksIS1L_NS1R_17LinearCombinationISI_fSI_fLNS_15FloatRoundStyleE2EEES1N_S1Q_JEEENS4_5SM1004TMEM4LOAD26SM100_TMEM_LOAD_32dp32b64xENS4_13SM90_TMA_LOADES1E_NS4_39AutoVectorizingCopyWithAssumedAlignmentILi128EEENS4_14SM90_TMA_STOREES1E_S23_S23_EEEvvEEEEvNT_6ParamsE)
        /*0038*/ 	.word	0x00000000


	//----- nvinfo : EIATTR_MIN_STACK_SIZE
	.align		4
.L_28:
        /*003c*/ 	.byte	0x04, 0x12
        /*003e*/ 	.short	(.L_30 - .L_29)
	.align		4
.L_29:
        /*0040*/ 	.word	index@(_ZN7cutlass13device_kernelINS_4gemm6kernel13GemmUniversalIN4cute5tupleIJiiiiEEENS1_10collective13CollectiveMmaINS1_35MainloopSm100TmaUmmaWarpSpecializedILi4ELi2ELi2ENS5_IJNS4_1CILi2EEENSA_ILi1EEESC_EEEEENS5_IJNSA_ILi256EEESF_NSA_ILi64EEEEEENS_12float_e5m2_tENS5_IJlSC_lEEESI_SJ_NS4_8TiledMMAINS4_8MMA_AtomIJNS4_10MMA_TraitsINS4_25SM100_MMA_F8F6F4_2x1SM_SSEJSI_SI_fSF_SF_NS4_17integral_constantINS4_4UMMA5MajorELSQ_0EEESR_NSO_INSP_7ScaleInELSS_0EEEST_EEEEEENS4_6LayoutINS5_IJSC_SC_SC_EEENS5_IJNSA_ILi0EEESY_SY_EEEEENS5_IJNS4_10UnderscoreES11_S11_EEEEENS4_18SM100_TMA_2SM_LOADENS4_14ComposedLayoutINS4_7SwizzleILi2ELi4ELi3EEENS4_18smem_ptr_flag_bitsILi8EEENSW_INS5_IJNSA_ILi8EEESG_EEENS5_IJSG_SC_EEEEEEEvNS4_8identityES14_S1E_vS1F_EENS_8epilogue10collective18CollectiveEpilogueINS1H_23Sm100TmaWarpSpecializedILi4ELi2ELi64ELb0ELb0EEEJNS5_IJNSA_ILi128EEESF_SG_EEENS5_IJNSW_IS1M_SC_EENSW_ISG_SC_EEEEESI_SJ_SI_SJ_NS1H_6fusion15FusionCallbacksIS1L_NS1R_17LinearCombinationISI_fSI_fLNS_15FloatRoundStyleE2EEES1N_S1Q_JEEENS4_5SM1004TMEM4LOAD26SM100_TMEM_LOAD_32dp32b64xENS4_13SM90_TMA_LOADES1E_NS4_39AutoVectorizingCopyWithAssumedAlignmentILi128EEENS4_14SM90_TMA_STOREES1E_S23_S23_EEEvvEEEEvNT_6ParamsE)
        /*0044*/ 	.word	0x00000000
.L_30:


//--------------------- .nv.compat                --------------------------
	.section	.nv.compat,"",@"SHT_CUDA_COMPAT_INFO"
	.align	4
        /*0000*/ 	.byte	0x02, 0x09, 0x01, 0x00, 0x02, 0x02, 0x02, 0x00, 0x02, 0x05, 0x05, 0x00, 0x03, 0x07, 0x01, 0x01
        /*0010*/ 	.byte	0x02, 0x03, 0x01, 0x00, 0x02, 0x06, 0x01, 0x00, 0x04, 0x0b, 0x08, 0x00, 0x09, 0x00, 0x00, 0x00
        /*0020*/ 	.byte	0x00, 0x00, 0x00, 0x00


//--------------------- .nv.info._ZN7cutlass13device_kernelINS_4gemm6kernel13GemmUniversalIN4cute5tupleIJiiiiEEENS1_10collective13CollectiveMmaINS1_35MainloopSm100TmaUmmaWarpSpecializedILi4ELi2ELi2ENS5_IJNS4_1CILi2EEENSA_ILi1EEESC_EEEEENS5_IJNSA_ILi256EEESF_NSA_ILi64EEEEEENS_12float_e5m2_tENS5_IJlSC_lEEESI_SJ_NS4_8TiledMMAINS4_8MMA_AtomIJNS4_10MMA_TraitsINS4_25SM100_MMA_F8F6F4_2x1SM_SSEJSI_SI_fSF_SF_NS4_17integral_constantINS4_4UMMA5MajorELSQ_0EEESR_NSO_INSP_7ScaleInELSS_0EEEST_EEEEEENS4_6LayoutINS5_IJSC_SC_SC_EEENS5_IJNSA_ILi0EEESY_SY_EEEEENS5_IJNS4_10UnderscoreES11_S11_EEEEENS4_18SM100_TMA_2SM_LOADENS4_14ComposedLayoutINS4_7SwizzleILi2ELi4ELi3EEENS4_18smem_ptr_flag_bitsILi8EEENSW_INS5_IJNSA_ILi8EEESG_EEENS5_IJSG_SC_EEEEEEEvNS4_8identityES14_S1E_vS1F_EENS_8epilogue10collective18CollectiveEpilogueINS1H_23Sm100TmaWarpSpecializedILi4ELi2ELi64ELb0ELb0EEEJNS5_IJNSA_ILi128EEESF_SG_EEENS5_IJNSW_IS1M_SC_EENSW_ISG_SC_EEEEESI_SJ_SI_SJ_NS1H_6fusion15FusionCallbacksIS1L_NS1R_17LinearCombinationISI_fSI_fLNS_15FloatRoundStyleE2EEES1N_S1Q_JEEENS4_5SM1004TMEM4LOAD26SM100_TMEM_LOAD_32dp32b64xENS4_13SM90_TMA_LOADES1E_NS4_39AutoVectorizingCopyWithAssumedAlignmentILi128EEENS4_14SM90_TMA_STOREES1E_S23_S23_EEEvvEEEEvNT_6ParamsE --------------------------
	.section	.nv.info._ZN7cutlass13device_kernelINS_4gemm6kernel13GemmUniversalIN4cute5tupleIJiiiiEEENS1_10collective13CollectiveMmaINS1_35MainloopSm100TmaUmmaWarpSpecializedILi4ELi2ELi2ENS5_IJNS4_1CILi2EEENSA_ILi1EEESC_EEEEENS5_IJNSA_ILi256EEESF_NSA_ILi64EEEEEENS_12float_e5m2_tENS5_IJlSC_lEEESI_SJ_NS4_8TiledMMAINS4_8MMA_AtomIJNS4_10MMA_TraitsINS4_25SM100_MMA_F8F6F4_2x1SM_SSEJSI_SI_fSF_SF_NS4_17integral_constantINS4_4UMMA5MajorELSQ_0EEESR_NSO_INSP_7ScaleInELSS_0EEEST_EEEEEENS4_6LayoutINS5_IJSC_SC_SC_EEENS5_IJNSA_ILi0EEESY_SY_EEEEENS5_IJNS4_10UnderscoreES11_S11_EEEEENS4_18SM100_TMA_2SM_LOADENS4_14ComposedLayoutINS4_7SwizzleILi2ELi4ELi3EEENS4_18smem_ptr_flag_bitsILi8EEENSW_INS5_IJNSA_ILi8EEESG_EEENS5_IJSG_SC_EEEEEEEvNS4_8identityES14_S1E_vS1F_EENS_8epilogue10collective18CollectiveEpilogueINS1H_23Sm100TmaWarpSpecializedILi4ELi2ELi64ELb0ELb0EEEJNS5_IJNSA_ILi128EEESF_SG_EEENS5_IJNSW_IS1M_SC_EENSW_ISG_SC_EEEEESI_SJ_SI_SJ_NS1H_6fusion15FusionCallbacksIS1L_NS1R_17LinearCombinationISI_fSI_fLNS_15FloatRoundStyleE2EEES1N_S1Q_JEEENS4_5SM1004TMEM4LOAD26SM100_TMEM_LOAD_32dp32b64xENS4_13SM90_TMA_LOADES1E_NS4_39AutoVectorizingCopyWithAssumedAlignmentILi128EEENS4_14SM90_TMA_STOREES1E_S23_S23_EEEvvEEEEvNT_6ParamsE,"",@"SHT_CUDA_INFO"
	.sectionflags	@""
	.align	4


	//----- nvinfo : EIATTR_CUDA_API_VERSION
	.align		4
        /*0000*/ 	.byte	0x04, 0x37
        /*0002*/ 	.short	(.L_32 - .L_31)
.L_31:
        /*0004*/ 	.word	0x00000082


	//----- nvinfo : EIATTR_KPARAM_INFO
	.align		4
.L_32:
        /*0008*/ 	.byte	0x04, 0x17
        /*000a*/ 	.short	(.L_34 - .L_33)
.L_33:
        /*000c*/ 	.word	0x00000000
        /*0010*/ 	.short	0x0000
        /*0012*/ 	.short	0x0000
        /*0014*/ 	.byte	0x00, 0xf0, 0x01, 0x20


	//----- nvinfo : EIATTR_AT_ENTRY_FRAGMENTS
	.align		4
.L_34:
        /*0018*/ 	.byte	0x04, 0x4f
        /*001a*/ 	.short	(.L_36 - .L_35)


	//   ....[0]....
.L_35:
        /*001c*/ 	.word	0x00000007


	//----- nvinfo : EIATTR_RESERVED_SMEM_USED
	.align		4
.L_36:
        /*0020*/ 	.byte	0x01, 0x41
	.zero		2


	//----- nvinfo : EIATTR_SPARSE_MMA_MASK
	.align		4
        /*0024*/ 	.byte	0x03, 0x50
        /*0026*/ 	.short	0x0000


	//----- nvinfo : EIATTR_TCGEN05_2CTA_USED
	.align		4
        /*0028*/ 	.byte	0x01, 0x52
	.zero		2


	//----- nvinfo : EIATTR_MAXREG_COUNT
	.align		4
        /*002c*/ 	.byte	0x03, 0x1b
        /*002e*/ 	.short	0x00ff


	//----- nvinfo : EIATTR_NUM_BARRIERS
	.align		4
        /*0030*/ 	.byte	0x02, 0x4c
        /*0032*/ 	.byte	0x07
	.zero		1


	//----- nvinfo : EIATTR_EXTERNS
	.align		4
        /*0034*/ 	.byte	0x04, 0x0f
        /*0036*/ 	.short	(.L_38 - .L_37)


	//   ....[0]....
	.align		4
.L_37:
        /*0038*/ 	.word	index@(__assertfail)


	//----- nvinfo : EIATTR_MERCURY_ISA_VERSION
	.align		4
.L_38:
        /*003c*/ 	.byte	0x03, 0x5f
        /*003e*/ 	.short	0x0101


	//----- nvinfo : EIATTR_INT_WARP_WIDE_INSTR_OFFSETS
	.align		4
        /*0040*/ 	.byte	0x04, 0x31
        /*0042*/ 	.short	(.L_40 - .L_39)


	//   ....[0]....
.L_39:
        /*0044*/ 	.word	0x00000cd0


	//   ....[1]....
        /*0048*/ 	.word	0x00000d70


	//   ....[2]....
        /*004c*/ 	.word	0x00002090


	//   ....[3]....
        /*0050*/ 	.word	0x00003d70


	//   ....[4]....
        /*0054*/ 	.word	0x00003d90


	//   ....[5]....
        /*0058*/ 	.word	0x00003dc0


	//   ....[6]....
        /*005c*/ 	.word	0x00004700


	//   ....[7]....
        /*0060*/ 	.word	0x00004770


	//   ....[8]....
        /*0064*/ 	.word	0x00004850


	//   ....[9]....
        /*0068*/ 	.word	0x000048d0


	//   ....[10]....
        /*006c*/ 	.word	0x000049e0


	//   ....[11]....
        /*0070*/ 	.word	0x00004a70


	//   ....[12]....
        /*0074*/ 	.word	0x00004c50


	//   ....[13]....
        /*0078*/ 	.word	0x00004db0


	//----- nvinfo : EIATTR_COOP_GROUP_MASK_REGIDS
	.align		4
.L_40:
        /*007c*/ 	.byte	0x04, 0x29
        /*007e*/ 	.short	(.L_42 - .L_41)


	//   ....[0]....
.L_41:
        /*0080*/ 	.word	0xffffffff


	//   ....[1]....
        /*0084*/ 	.word	0xffffffff


	//   ....[2]....
        /*0088*/ 	.word	0xffffffff


	//   ....[3]....
        /*008c*/ 	.word	0xffffffff


	//   ....[4]....
        /*0090*/ 	.word	0xffffffff


	//   ....[5]....
        /*0094*/ 	.word	0xffffffff


	//   ....[6]....
        /*0098*/ 	.word	0xffffffff


	//   ....[7]....
        /*009c*/ 	.word	0xffffffff


	//   ....[8]....
        /*00a0*/ 	.word	0xffffffff


	//   ....[9]....
        /*00a4*/ 	.word	0xffffffff


	//   ....[10]....
        /*00a8*/ 	.word	0xffffffff


	//   ....[11]....
        /*00ac*/ 	.word	0xffffffff


	//   ....[12]....
        /*00b0*/ 	.word	0xffffffff


	//   ....[13]....
        /*00b4*/ 	.word	0xffffffff


	//----- nvinfo : EIATTR_COOP_GROUP_INSTR_OFFSETS
	.align		4
.L_42:
        /*00b8*/ 	.byte	0x04, 0x28
        /*00ba*/ 	.short	(.L_44 - .L_43)


	//   ....[0]....
.L_43:
        /*00bc*/ 	.word	0x000000c0


	//   ....[1]....
        /*00c0*/ 	.word	0x00000500


	//   ....[2]....
        /*00c4*/ 	.word	0x00000680


	//   ....[3]....
        /*00c8*/ 	.word	0x00000810


	//   ....[4]....
        /*00cc*/ 	.word	0x00000900


	//   ....[5]....
        /*00d0*/ 	.word	0x00000a60


	//   ....[6]....
        /*00d4*/ 	.word	0x00000bb0


	//   ....[7]....
        /*00d8*/ 	.word	0x00000df0


	//   ....[8]....
        /*00dc*/ 	.word	0x00001f70


	//   ....[9]....
        /*00e0*/ 	.word	0x00002d50


	//   ....[10]....
        /*00e4*/ 	.word	0x00003220


	//   ....[11]....
        /*00e8*/ 	.word	0x00003250


	//   ....[12]....
        /*00ec*/ 	.word	0x00003c70


	//   ....[13]....
        /*00f0*/ 	.word	0x00003e80


	//----- nvinfo : EIATTR_VRC_CTA_INIT_COUNT
	.align		4
.L_44:
        /*00f4*/ 	.byte	0x02, 0x4a
        /*00f6*/ 	.byte	0x80
	.zero		1


	//----- nvinfo : EIATTR_SYSCALL_OFFSETS
	.align		4
        /*00f8*/ 	.byte	0x04, 0x46
        /*00fa*/ 	.short	(.L_46 - .L_45)


	//   ....[0]....
.L_45:
        /*00fc*/ 	.word	0x00005820


	//   ....[1]....
        /*0100*/ 	.word	0x00005960


	//   ....[2]....
        /*0104*/ 	.word	0x000061c0


	//   ....[3]....
        /*0108*/ 	.word	0x000077e0


	//   ....[4]....
        /*010c*/ 	.word	0x00008d90


	//   ....[5]....
        /*0110*/ 	.word	0x0000a360


	//----- nvinfo : EIATTR_MBARRIER_INSTR_OFFSETS
	.align		4
.L_46:
        /*0114*/ 	.byte	0x04, 0x39
        /*0116*/ 	.short	(.L_48 - .L_47)


	//   ....[0]....
.L_47:
        /*0118*/ 	.word	0x000005f0
        /*011c*/ 	.word	0x000000ff
        /*0120*/ 	.word	0x00000000
        /*0124*/ 	.short	0x0100
        /*0126*/ 	.byte	0x08
	.zero		1


	//   ....[1]....
        /*0128*/ 	.word	0x00000600
        /*012c*/ 	.word	0x000000ff
        /*0130*/ 	.word	0x00000020
        /*0134*/ 	.short	0x0100
        /*0136*/ 	.byte	0x08
	.zero		1


	//   ....[2]....
        /*0138*/ 	.word	0x00000610
        /*013c*/ 	.word	0x000000ff
        /*0140*/ 	.word	0x00000008
        /*0144*/ 	.short	0x0100
        /*0146*/ 	.byte	0x08
	.zero		1


	//   ....[3]....
        /*0148*/ 	.word	0x00000620
        /*014c*/ 	.word	0x000000ff
        /*0150*/ 	.word	0x00000028
        /*0154*/ 	.short	0x0100
        /*0156*/ 	.byte	0x08
	.zero		1


	//   ....[4]....
        /*0158*/ 	.word	0x00000630
        /*015c*/ 	.word	0x000000ff
        /*0160*/ 	.word	0x00000010
        /*0164*/ 	.short	0x0100
        /*0166*/ 	.byte	0x08
	.zero		1


	//   ....[5]....
        /*0168*/ 	.word	0x00000640
        /*016c*/ 	.word	0x000000ff
        /*0170*/ 	.word	0x00000030
        /*0174*/ 	.short	0x0100
        /*0176*/ 	.byte	0x08
	.zero		1


	//   ....[6]....
        /*0178*/ 	.word	0x00000650
        /*017c*/ 	.word	0x000000ff
        /*0180*/ 	.word	0x00000018
        /*0184*/ 	.short	0x0100
        /*0186*/ 	.byte	0x08
	.zero		1


	//   ....[7]....
        /*0188*/ 	.word	0x00000660
        /*018c*/ 	.word	0x000000ff
        /*0190*/ 	.word	0x00000038
        /*0194*/ 	.short	0x0100
        /*0196*/ 	.byte	0x08
	.zero		1


	//   ....[8]....
        /*0198*/ 	.word	0x00000780
        /*019c*/ 	.word	0x000000ff
        /*01a0*/ 	.word	0x00000040
        /*01a4*/ 	.short	0x0100
        /*01a6*/ 	.byte	0x09
	.zero		1


	//   ....[9]....
        /*01a8*/ 	.word	0x00000790
        /*01ac*/ 	.word	0x000000ff
        /*01b0*/ 	.word	0x00000060
        /*01b4*/ 	.short	0x0100
        /*01b6*/ 	.byte	0x09
	.zero		1


	//   ....[10]....
        /*01b8*/ 	.word	0x000007a0
        /*01bc*/ 	.word	0x000000ff
        /*01c0*/ 	.word	0x00000048
        /*01c4*/ 	.short	0x0100
        /*01c6*/ 	.byte	0x09
	.zero		1


	//   ....[11]....
        /*01c8*/ 	.word	0x000007b0
        /*01cc*/ 	.word	0x000000ff
        /*01d0*/ 	.word	0x00000068
        /*01d4*/ 	.short	0x0100
        /*01d6*/ 	.byte	0x09
	.zero		1


	//   ....[12]....
        /*01d8*/ 	.word	0x000007c0
        /*01dc*/ 	.word	0x000000ff
        /*01e0*/ 	.word	0x00000050
        /*01e4*/ 	.short	0x0100
        /*01e6*/ 	.byte	0x09
	.zero		1


	//   ....[13]....
        /*01e8*/ 	.word	0x000007d0
        /*01ec*/ 	.word	0x000000ff
        /*01f0*/ 	.word	0x00000070
        /*01f4*/ 	.short	0x0100
        /*01f6*/ 	.byte	0x09
	.zero		1


	//   ....[14]....
        /*01f8*/ 	.word	0x000007e0
        /*01fc*/ 	.word	0x000000ff
        /*0200*/ 	.word	0x00000058
        /*0204*/ 	.short	0x0100
        /*0206*/ 	.byte	0x09
	.zero		1


	//   ....[15]....
        /*0208*/ 	.word	0x000007f0
        /*020c*/ 	.word	0x000000ff
        /*0210*/ 	.word	0x00000078
        /*0214*/ 	.short	0x0100
        /*0216*/ 	.byte	0x09
	.zero		1


	//   ....[16]....
        /*0218*/ 	.word	0x000008d0
        /*021c*/ 	.word	0x000000ff
        /*0220*/ 	.word	0x00000080
        /*0224*/ 	.short	0x0100
        /*0226*/ 	.byte	0x08
	.zero		1


	//   ....[17]....
        /*0228*/ 	.word	0x000008e0
        /*022c*/ 	.word	0x000000ff
        /*0230*/ 	.word	0x00000088
        /*0234*/ 	.short	0x0100
        /*0236*/ 	.byte	0x08
	.zero		1


	//   ....[18]....
        /*0238*/ 	.word	0x00000a10
        /*023c*/ 	.word	0x000000ff
        /*0240*/ 	.word	0x00000090
        /*0244*/ 	.short	0x0100
        /*0246*/ 	.byte	0x08
	.zero		1


	//   ....[19]....
        /*0248*/ 	.word	0x00000a20
        /*024c*/ 	.word	0x000000ff
        /*0250*/ 	.word	0x000000a0
        /*0254*/ 	.short	0x0100
        /*0256*/ 	.byte	0x08
	.zero		1


	//   ....[20]....
        /*0258*/ 	.word	0x00000a30
        /*025c*/ 	.word	0x000000ff
        /*0260*/ 	.word	0x00000098
        /*0264*/ 	.short	0x0100
        /*0266*/ 	.byte	0x08
	.zero		1


	//   ....[21]....
        /*0268*/ 	.word	0x00000a40
        /*026c*/ 	.word	0x000000ff
        /*0270*/ 	.word	0x000000a8
        /*0274*/ 	.short	0x0100
        /*0276*/ 	.byte	0x08
	.zero		1


	//   ....[22]....
        /*0278*/ 	.word	0x00000b60
        /*027c*/ 	.word	0x000000ff
        /*0280*/ 	.word	0x000000b0
        /*0284*/ 	.short	0x0100
        /*0286*/ 	.byte	0x09
	.zero		1


	//   ....[23]....
        /*0288*/ 	.word	0x00000b70
        /*028c*/ 	.word	0x000000ff
        /*0290*/ 	.word	0x000000c0
        /*0294*/ 	.short	0x0100
        /*0296*/ 	.byte	0x09
	.zero		1


	//   ....[24]....
        /*0298*/ 	.word	0x00000b80
        /*029c*/ 	.word	0x000000ff
        /*02a0*/ 	.word	0x000000b8
        /*02a4*/ 	.short	0x0100
        /*02a6*/ 	.byte	0x09
	.zero		1


	//   ....[25]....
        /*02a8*/ 	.word	0x00000b90
        /*02ac*/ 	.word	0x000000ff
        /*02b0*/ 	.word	0x000000c8
        /*02b4*/ 	.short	0x0100
        /*02b6*/ 	.byte	0x09
	.zero		1


	//   ....[26]....
        /*02b8*/ 	.word	0x00000c80
        /*02bc*/ 	.word	0x000000ff
        /*02c0*/ 	.word	0x000000d0
        /*02c4*/ 	.short	0x0100
        /*02c6*/ 	.byte	0x08
	.zero		1


	//   ....[27]....
        /*02c8*/ 	.word	0x00000c90
        /*02cc*/ 	.word	0x000000ff
        /*02d0*/ 	.word	0x000000e0
        /*02d4*/ 	.short	0x0100
        /*02d6*/ 	.byte	0x08
	.zero		1


	//   ....[28]....
        /*02d8*/ 	.word	0x00000ca0
        /*02dc*/ 	.word	0x000000ff
        /*02e0*/ 	.word	0x000000d8
        /*02e4*/ 	.short	0x0100
        /*02e6*/ 	.byte	0x08
	.zero		1


	//   ....[29]....
        /*02e8*/ 	.word	0x00000cb0
        /*02ec*/ 	.word	0x000000ff
        /*02f0*/ 	.word	0x000000e8
        /*02f4*/ 	.short	0x0100
        /*02f6*/ 	.byte	0x08
	.zero		1


	//   ....[30]....
        /*02f8*/ 	.word	0x00000da0
        /*02fc*/ 	.word	0x000000ff
        /*0300*/ 	.word	0x000000f0
        /*0304*/ 	.short	0x0100
        /*0306*/ 	.byte	0x07
	.zero		1


	//   ....[31]....
        /*0308*/ 	.word	0x000017a0
        /*030c*/ 	.word	0x00000003
        /*0310*/ 	.word	0x000000e0
        /*0314*/ 	.short	0x010a
        /*0316*/ 	.byte	0xff
	.zero		1


	//   ....[32]....
        /*0318*/ 	.word	0x000017d0
        /*031c*/ 	.word	0x00000003
        /*0320*/ 	.word	0x000000d0
        /*0324*/ 	.short	0x0101
        /*0326*/ 	.byte	0xff
	.zero		1


	//   ....[33]....
        /*0328*/ 	.word	0x000018d0
        /*032c*/ 	.word	0x000000ff
        /*0330*/ 	.word	0x00000020
        /*0334*/ 	.short	0x010a
        /*0336*/ 	.byte	0x08
	.zero		1


	//   ....[34]....
        /*0338*/ 	.word	0x00001990
        /*033c*/ 	.word	0x000000ff
        /*0340*/ 	.word	0x00000020
        /*0344*/ 	.short	0x010a
        /*0346*/ 	.byte	0x21
	.zero		1


	//   ....[35]....
        /*0348*/ 	.word	0x00001b50
        /*034c*/ 	.word	0x000000ff
        /*0350*/ 	.word	0x00000020
        /*0354*/ 	.short	0x010a
        /*0356*/ 	.byte	0x08
	.zero		1


	//   ....[36]....
        /*0358*/ 	.word	0x00001c30
        /*035c*/ 	.word	0x000000ff
        /*0360*/ 	.word	0x00000088
        /*0364*/ 	.short	0x0101
        /*0366*/ 	.byte	0x06
	.zero		1


	//   ....[37]....
        /*0368*/ 	.word	0x00001c50
        /*036c*/ 	.word	0x000000ff
        /*0370*/ 	.word	0x00000020
        /*0374*/ 	.short	0x010a
        /*0376*/ 	.byte	0x08
	.zero		1


	//   ....[38]....
        /*0378*/ 	.word	0x00001cd0
        /*037c*/ 	.word	0x000000ff
        /*0380*/ 	.word	0x00000020
        /*0384*/ 	.short	0x010a
        /*0386*/ 	.byte	0x11
	.zero		1


	//   ....[39]....
        /*0388*/ 	.word	0x00001e60
        /*038c*/ 	.word	0x000000ff
        /*0390*/ 	.word	0x00000020
        /*0394*/ 	.short	0x010a
        /*0396*/ 	.byte	0x08
	.zero		1


	//   ....[40]....
        /*0398*/ 	.word	0x00001fa0
        /*039c*/ 	.word	0x00000002
        /*03a0*/ 	.word	0x00000090
        /*03a4*/ 	.short	0x010a
        /*03a6*/ 	.byte	0xff
	.zero		1


	//   ....[41]....
        /*03a8*/ 	.word	0x00002060
        /*03ac*/ 	.word	0x00000002
        /*03b0*/ 	.word	0x00000000
        /*03b4*/ 	.short	0x0101
        /*03b6*/ 	.byte	0xff
	.zero		1


	//   ....[42]....
        /*03b8*/ 	.word	0x000025c0
        /*03bc*/ 	.word	0x000000ff
        /*03c0*/ 	.word	0x00000000
        /*03c4*/ 	.short	0x010a
        /*03c6*/ 	.byte	0x04
	.zero		1


	//   ....[43]....
        /*03c8*/ 	.word	0x00002650
        /*03cc*/ 	.word	0x000000ff
        /*03d0*/ 	.word	0x00000000
        /*03d4*/ 	.short	0x010a
        /*03d6*/ 	.byte	0x04
	.zero		1


	//   ....[44]....
        /*03d8*/ 	.word	0x000026e0
        /*03dc*/ 	.word	0x000000ff
        /*03e0*/ 	.word	0x00000000
        /*03e4*/ 	.short	0x010a
        /*03e6*/ 	.byte	0x04
	.zero		1


	//   ....[45]....
        /*03e8*/ 	.word	0x00002780
        /*03ec*/ 	.word	0x00000000
        /*03f0*/ 	.word	0x00000000
        /*03f4*/ 	.short	0x010a
        /*03f6*/ 	.byte	0xff
	.zero		1


	//   ....[46]....
        /*03f8*/ 	.word	0x000028b0
        /*03fc*/ 	.word	0x00000000
        /*0400*/ 	.word	0x000000d0
        /*0404*/ 	.short	0x010a
        /*0406*/ 	.byte	0xff
	.zero		1


	//   ....[47]....
        /*0408*/ 	.word	0x00002920
        /*040c*/ 	.word	0x00000004
        /*0410*/ 	.word	0x00000000
        /*0414*/ 	.short	0x0101
        /*0416*/ 	.byte	0xff
	.zero		1


	//   ....[48]....
        /*0418*/ 	.word	0x00002940
        /*041c*/ 	.word	0x000000ff
        /*0420*/ 	.word	0x000000a0
        /*0424*/ 	.short	0x010a
        /*0426*/ 	.byte	0x05
	.zero		1


	//   ....[49]....
        /*0428*/ 	.word	0x00002a60
        /*042c*/ 	.word	0x00000000
        /*0430*/ 	.word	0x00000090
        /*0434*/ 	.short	0x010a
        /*0436*/ 	.byte	0xff
	.zero		1


	//   ....[50]....
        /*0438*/ 	.word	0x00002b60
        /*043c*/ 	.word	0x00000000
        /*0440*/ 	.word	0x00000000
        /*0444*/ 	.short	0x0101
        /*0446*/ 	.byte	0xff
	.zero		1


	//   ....[51]....
        /*0448*/ 	.word	0x00002bf0
        /*044c*/ 	.word	0x000000ff
        /*0450*/ 	.word	0x000000a0
        /*0454*/ 	.short	0x0106
        /*0456*/ 	.byte	0x05
	.zero		1


	//   ....[52]....
        /*0458*/ 	.word	0x00002c10
        /*045c*/ 	.word	0x000000ff
        /*0460*/ 	.word	0x000000a0
        /*0464*/ 	.short	0x010a
        /*0466*/ 	.byte	0x05
	.zero		1


	//   ....[53]....
        /*0468*/ 	.word	0x00002ca0
        /*046c*/ 	.word	0x000000ff
        /*0470*/ 	.word	0x000000a0
        /*0474*/ 	.short	0x0106
        /*0476*/ 	.byte	0x04
	.zero		1


	//   ....[54]....
        /*0478*/ 	.word	0x00002ce0
        /*047c*/ 	.word	0x00000000
        /*0480*/ 	.word	0x000000a0
        /*0484*/ 	.short	0x010a
        /*0486*/ 	.byte	0xff
	.zero		1


	//   ....[55]....
        /*0488*/ 	.word	0x00002f20
        /*048c*/ 	.word	0x000000ff
        /*0490*/ 	.word	0x00000008
        /*0494*/ 	.short	0x010a
        /*0496*/ 	.byte	0x06
	.zero		1


	//   ....[56]....
        /*0498*/ 	.word	0x00002f40
        /*049c*/ 	.word	0x000000ff
        /*04a0*/ 	.word	0x00000008
        /*04a4*/ 	.short	0x010a
        /*04a6*/ 	.byte	0x06
	.zero		1


	//   ....[57]....
        /*04a8*/ 	.word	0x000030d0
        /*04ac*/ 	.word	0x000000ff
        /*04b0*/ 	.word	0x00000008
        /*04b4*/ 	.short	0x010a
        /*04b6*/ 	.byte	0x06
	.zero		1


	//   ....[58]....
        /*04b8*/ 	.word	0x000030f0
        /*04bc*/ 	.word	0x000000ff
        /*04c0*/ 	.word	0x00000008
        /*04c4*/ 	.short	0x010a
        /*04c6*/ 	.byte	0x06
	.zero		1


	//   ....[59]....
        /*04c8*/ 	.word	0x000031b0
        /*04cc*/ 	.word	0x000000ff
        /*04d0*/ 	.word	0x00000000
        /*04d4*/ 	.short	0x0101
        /*04d6*/ 	.byte	0x07
	.zero		1


	//   ....[60]....
        /*04d8*/ 	.word	0x000034b0
        /*04dc*/ 	.word	0x00000000
        /*04e0*/ 	.word	0x00000090
        /*04e4*/ 	.short	0x010a
        /*04e6*/ 	.byte	0xff
	.zero		1


	//   ....[61]....
        /*04e8*/ 	.word	0x00003570
        /*04ec*/ 	.word	0x00000000
        /*04f0*/ 	.word	0x00000000
        /*04f4*/ 	.short	0x0101
        /*04f6*/ 	.byte	0xff
	.zero		1


	//   ....[62]....
        /*04f8*/ 	.word	0x00003630
        /*04fc*/ 	.word	0x000000ff
        /*0500*/ 	.word	0x00000000
        /*0504*/ 	.short	0x010a
        /*0506*/ 	.byte	0x06
	.zero		1


	//   ....[63]....
        /*0508*/ 	.word	0x00003640
        /*050c*/ 	.word	0x000000ff
        /*0510*/ 	.word	0x000000c0
        /*0514*/ 	.short	0x010a
        /*0516*/ 	.byte	0x0a
	.zero		1


	//   ....[64]....
        /*0518*/ 	.word	0x000036f0
        /*051c*/ 	.word	0x000000ff
        /*0520*/ 	.word	0x00000000
        /*0524*/ 	.short	0x010a
        /*0526*/ 	.byte	0x09
	.zero		1


	//   ....[65]....
        /*0528*/ 	.word	0x00003830
        /*052c*/ 	.word	0x000000ff
        /*0530*/ 	.word	0x00000000
        /*0534*/ 	.short	0x010a
        /*0536*/ 	.byte	0x06
	.zero		1


	//   ....[66]....
        /*0538*/ 	.word	0x00003a80
        /*053c*/ 	.word	0x000000ff
        /*0540*/ 	.word	0x00000000
        /*0544*/ 	.short	0x010a
        /*0546*/ 	.byte	0x05
	.zero		1


	//   ....[67]....
        /*0548*/ 	.word	0x00003b20
        /*054c*/ 	.word	0x00000000
        /*0550*/ 	.word	0x00000000
        /*0554*/ 	.short	0x010a
        /*0556*/ 	.byte	0xff
	.zero		1


	//   ....[68]....
        /*0558*/ 	.word	0x00003b60
        /*055c*/ 	.word	0x00000000
        /*0560*/ 	.word	0x00000000
        /*0564*/ 	.short	0x010a
        /*0566*/ 	.byte	0xff
	.zero		1


	//   ....[69]....
        /*0568*/ 	.word	0x00003bd0
        /*056c*/ 	.word	0x000000ff
        /*0570*/ 	.word	0x00000000
        /*0574*/ 	.short	0x0101
        /*0576*/ 	.byte	0x05
	.zero		1


	//   ....[70]....
        /*0578*/ 	.word	0x00003c10
        /*057c*/ 	.word	0x000000ff
        /*0580*/ 	.word	0x000000f0
        /*0584*/ 	.short	0x010a
        /*0586*/ 	.byte	0x08
	.zero		1


	//   ....[71]....
        /*0588*/ 	.word	0x00003c60
        /*058c*/ 	.word	0x000000ff
        /*0590*/ 	.word	0x00000000
        /*0594*/ 	.short	0x0101
        /*0596*/ 	.byte	0x05
	.zero		1


	//   ....[72]....
        /*0598*/ 	.word	0x000040b0
        /*059c*/ 	.word	0x00000000
        /*05a0*/ 	.word	0x00000090
        /*05a4*/ 	.short	0x010a
        /*05a6*/ 	.byte	0xff
	.zero		1


	//   ....[73]....
        /*05a8*/ 	.word	0x00004170
        /*05ac*/ 	.word	0x00000000
        /*05b0*/ 	.word	0x00000000
        /*05b4*/ 	.short	0x0101
        /*05b6*/ 	.byte	0xff
	.zero		1


	//   ....[74]....
        /*05b8*/ 	.word	0x00004490
        /*05bc*/ 	.word	0x000000ff
        /*05c0*/ 	.word	0x00000088
        /*05c4*/ 	.short	0x010a
        /*05c6*/ 	.byte	0x07
	.zero		1


	//   ....[75]....
        /*05c8*/ 	.word	0x00004680
        /*05cc*/ 	.word	0x000000ff
        /*05d0*/ 	.word	0x00000060
        /*05d4*/ 	.short	0x010a
        /*05d6*/ 	.byte	0x07
	.zero		1


	//   ....[76]....
        /*05d8*/ 	.word	0x000047f0
        /*05dc*/ 	.word	0x000000ff
        /*05e0*/ 	.word	0x00000040
        /*05e4*/ 	.short	0x010b
        /*05e6*/ 	.byte	0x07
	.zero		1


	//   ....[77]....
        /*05e8*/ 	.word	0x00004800
        /*05ec*/ 	.word	0x000000ff
        /*05f0*/ 	.word	0x00000000
        /*05f4*/ 	.short	0x0101
        /*05f6*/ 	.byte	0x08
	.zero		1


	//   ....[78]....
        /*05f8*/ 	.word	0x00004820
        /*05fc*/ 	.word	0x000000ff
        /*0600*/ 	.word	0x00000068
        /*0604*/ 	.short	0x010a
        /*0606*/ 	.byte	0x07
	.zero		1


	//   ....[79]....
        /*0608*/ 	.word	0x00004980
        /*060c*/ 	.word	0x000000ff
        /*0610*/ 	.word	0x00000048
        /*0614*/ 	.short	0x010b
        /*0616*/ 	.byte	0x07
	.zero		1


	//   ....[80]....
        /*0618*/ 	.word	0x00004990
        /*061c*/ 	.word	0x000000ff
        /*0620*/ 	.word	0x00000000
        /*0624*/ 	.short	0x0101
        /*0626*/ 	.byte	0x08
	.zero		1


	//   ....[81]....
        /*0628*/ 	.word	0x000049a0
        /*062c*/ 	.word	0x000000ff
        /*0630*/ 	.word	0x00000070
        /*0634*/ 	.short	0x010a
        /*0636*/ 	.byte	0x07
	.zero		1


	//   ....[82]....
        /*0638*/ 	.word	0x00004b40
        /*063c*/ 	.word	0x000000ff
        /*0640*/ 	.word	0x00000050
        /*0644*/ 	.short	0x010b
        /*0646*/ 	.byte	0x07
	.zero		1


	//   ....[83]....
        /*0648*/ 	.word	0x00004bb0
        /*064c*/ 	.word	0x000000ff
        /*0650*/ 	.word	0x00000000
        /*0654*/ 	.short	0x0101
        /*0656*/ 	.byte	0x08
	.zero		1


	//   ....[84]....
        /*0658*/ 	.word	0x00004be0
        /*065c*/ 	.word	0x000000ff
        /*0660*/ 	.word	0x00000078
        /*0664*/ 	.short	0x010a
        /*0666*/ 	.byte	0x07
	.zero		1


	//   ....[85]....
        /*0668*/ 	.word	0x00004df0
        /*066c*/ 	.word	0x000000ff
        /*0670*/ 	.word	0x00000058
        /*0674*/ 	.short	0x010b
        /*0676*/ 	.byte	0x07
	.zero		1


	//   ....[86]....
        /*0678*/ 	.word	0x00004e10
        /*067c*/ 	.word	0x000000ff
        /*0680*/ 	.word	0x00000000
        /*0684*/ 	.short	0x0101
        /*0686*/ 	.byte	0x0d
	.zero		1


	//   ....[87]....
        /*0688*/ 	.word	0x00004e40
        /*068c*/ 	.word	0x000000ff
        /*0690*/ 	.word	0x00000060
        /*0694*/ 	.short	0x010a
        /*0696*/ 	.byte	0x07
	.zero		1


	//   ....[88]....
        /*0698*/ 	.word	0x00004e60
        /*069c*/ 	.word	0x000000ff
        /*06a0*/ 	.word	0x00000068
        /*06a4*/ 	.short	0x010a
        /*06a6*/ 	.byte	0x07
	.zero		1


	//   ....[89]....
        /*06a8*/ 	.word	0x00004e80
        /*06ac*/ 	.word	0x000000ff
        /*06b0*/ 	.word	0x00000070
        /*06b4*/ 	.short	0x010a
        /*06b6*/ 	.byte	0x07
	.zero		1


	//   ....[90]....
        /*06b8*/ 	.word	0x00004ec0
        /*06bc*/ 	.word	0x00000000
        /*06c0*/ 	.word	0x00000078
        /*06c4*/ 	.short	0x010a
        /*06c6*/ 	.byte	0xff
	.zero		1


	//   ....[91]....
        /*06c8*/ 	.word	0x000051f0
        /*06cc*/ 	.word	0x00000000
        /*06d0*/ 	.word	0x00000090
        /*06d4*/ 	.short	0x010a
        /*06d6*/ 	.byte	0xff
	.zero		1


	//   ....[92]....
        /*06d8*/ 	.word	0x00005300
        /*06dc*/ 	.word	0x00000000
        /*06e0*/ 	.word	0x00000000
        /*06e4*/ 	.short	0x0101
        /*06e6*/ 	.byte	0xff
	.zero		1


	//   ....[93]....
        /*06e8*/ 	.word	0x00005d60
        /*06ec*/ 	.word	0x00000003
        /*06f0*/ 	.word	0x00000040
        /*06f4*/ 	.short	0x010a
        /*06f6*/ 	.byte	0xff
	.zero		1


	//   ....[94]....
        /*06f8*/ 	.word	0x00005da0
        /*06fc*/ 	.word	0x000000bf
        /*0700*/ 	.word	0x000000b0
        /*0704*/ 	.short	0x010a
        /*0706*/ 	.byte	0xff
	.zero		1


	//   ....[95]....
        /*0708*/ 	.word	0x00005ed0
        /*070c*/ 	.word	0x00000003
        /*0710*/ 	.word	0x00000040
        /*0714*/ 	.short	0x010a
        /*0716*/ 	.byte	0xff
	.zero		1


	//   ....[96]....
        /*0718*/ 	.word	0x00006030
        /*071c*/ 	.word	0x00000000
        /*0720*/ 	.word	0x00000000
        /*0724*/ 	.short	0x0101
        /*0726*/ 	.byte	0xff
	.zero		1


	//   ....[97]....
        /*0728*/ 	.word	0x00006090
        /*072c*/ 	.word	0x000000bf
        /*0730*/ 	.word	0x000000b0
        /*0734*/ 	.short	0x010a
        /*0736*/ 	.byte	0xff
	.zero		1


	//   ....[98]....
        /*0738*/ 	.word	0x00007440
        /*073c*/ 	.word	0x000000ce
        /*0740*/ 	.word	0x00000040
        /*0744*/ 	.short	0x010a
        /*0746*/ 	.byte	0xff
	.zero		1


	//   ....[99]....
        /*0748*/ 	.word	0x00007510
        /*074c*/ 	.word	0x000000ce
        /*0750*/ 	.word	0x00000040
        /*0754*/ 	.short	0x010a
        /*0756*/ 	.byte	0xff
	.zero		1


	//   ....[100]....
        /*0758*/ 	.word	0x00007650
        /*075c*/ 	.word	0x00000003
        /*0760*/ 	.word	0x00000000
        /*0764*/ 	.short	0x0101
        /*0766*/ 	.byte	0xff
	.zero		1


	//   ....[101]....
        /*0768*/ 	.word	0x000089f0
        /*076c*/ 	.word	0x00000000
        /*0770*/ 	.word	0x00000040
        /*0774*/ 	.short	0x010a
        /*0776*/ 	.byte	0xff
	.zero		1


	//   ....[102]....
        /*0778*/ 	.word	0x00008ac0
        /*077c*/ 	.word	0x00000000
        /*0780*/ 	.word	0x00000040
        /*0784*/ 	.short	0x010a
        /*0786*/ 	.byte	0xff
	.zero		1


	//   ....[103]....
        /*0788*/ 	.word	0x00008c20
        /*078c*/ 	.word	0x00000000
        /*0790*/ 	.word	0x00000000
        /*0794*/ 	.short	0x0101
        /*0796*/ 	.byte	0xff
	.zero		1


	//   ....[104]....
        /*0798*/ 	.word	0x00009fd0
        /*079c*/ 	.word	0x00000000
        /*07a0*/ 	.word	0x00000040
        /*07a4*/ 	.short	0x010a
        /*07a6*/ 	.byte	0xff
	.zero		1


	//   ....[105]....
        /*07a8*/ 	.word	0x0000a0a0
        /*07ac*/ 	.word	0x00000000
        /*07b0*/ 	.word	0x00000040
        /*07b4*/ 	.short	0x010a
        /*07b6*/ 	.byte	0xff
	.zero		1


	//   ....[106]....
        /*07b8*/ 	.word	0x0000a200
        /*07bc*/ 	.word	0x00000000
        /*07c0*/ 	.word	0x00000000
        /*07c4*/ 	.short	0x0101
        /*07c6*/ 	.byte	0xff
	.zero		1


	//   ....[107]....
        /*07c8*/ 	.word	0x0000a610
        /*07cc*/ 	.word	0x000000bf
        /*07d0*/ 	.word	0x00000000
        /*07d4*/ 	.short	0x0101
        /*07d6*/ 	.byte	0xff
	.zero		1


	//   ....[108]....
        /*07d8*/ 	.word	0x0000b660
        /*07dc*/ 	.word	0x00000003
        /*07e0*/ 	.word	0x000000e0
        /*07e4*/ 	.short	0x010a
        /*07e6*/ 	.byte	0xff
	.zero		1


	//   ....[109]....
        /*07e8*/ 	.word	0x0000b6c0
        /*07ec*/ 	.word	0x00000002
        /*07f0*/ 	.word	0x00000020
        /*07f4*/ 	.short	0x010a
        /*07f6*/ 	.byte	0xff
	.zero		1


	//   ....[110]....
        /*07f8*/ 	.word	0x0000b720
        /*07fc*/ 	.word	0x00000002
        /*0800*/ 	.word	0x00000020
        /*0804*/ 	.short	0x010a
        /*0806*/ 	.byte	0xff
	.zero		1


	//   ....[111]....
        /*0808*/ 	.word	0x0000b770
        /*080c*/ 	.word	0x00000002
        /*0810*/ 	.word	0x00000090
        /*0814*/ 	.short	0x010a
        /*0816*/ 	.byte	0xff
	.zero		1


	//   ....[112]....
        /*0818*/ 	.word	0x0000b7d0
        /*081c*/ 	.word	0x00000000
        /*0820*/ 	.word	0x00000000
        /*0824*/ 	.short	0x010a
        /*0826*/ 	.byte	0xff
	.zero		1


	//   ....[113]....
        /*0828*/ 	.word	0x0000b830
        /*082c*/ 	.word	0x00000000
        /*0830*/ 	.word	0x00000000
        /*0834*/ 	.short	0x010a
        /*0836*/ 	.byte	0xff
	.zero		1


	//   ....[114]....
        /*0838*/ 	.word	0x0000b890
        /*083c*/ 	.word	0x00000000
        /*0840*/ 	.word	0x00000000
        /*0844*/ 	.short	0x010a
        /*0846*/ 	.byte	0xff
	.zero		1


	//   ....[115]....
        /*0848*/ 	.word	0x0000b8e0
        /*084c*/ 	.word	0x00000000
        /*0850*/ 	.word	0x000000d0
        /*0854*/ 	.short	0x010a
        /*0856*/ 	.byte	0xff
	.zero		1


	//   ....[116]....
        /*0858*/ 	.word	0x0000b940
        /*085c*/ 	.word	0x00000000
        /*0860*/ 	.word	0x000000a0
        /*0864*/ 	.short	0x010a
        /*0866*/ 	.byte	0xff
	.zero		1


	//   ....[117]....
        /*0868*/ 	.word	0x0000b990
        /*086c*/ 	.word	0x00000000
        /*0870*/ 	.word	0x00000090
        /*0874*/ 	.short	0x010a
        /*0876*/ 	.byte	0xff
	.zero		1


	//   ....[118]....
        /*0878*/ 	.word	0x0000b9f0
        /*087c*/ 	.word	0x00000000
        /*0880*/ 	.word	0x000000a0
        /*0884*/ 	.short	0x010a
        /*0886*/ 	.byte	0xff
	.zero		1


	//   ....[119]....
        /*0888*/ 	.word	0x0000ba50
        /*088c*/ 	.word	0x00000004
        /*0890*/ 	.word	0x00000008
        /*0894*/ 	.short	0x010a
        /*0896*/ 	.byte	0xff
	.zero		1


	//   ....[120]....
        /*0898*/ 	.word	0x0000bb30
        /*089c*/ 	.word	0x00000002
        /*08a0*/ 	.word	0x00000008
        /*08a4*/ 	.short	0x010a
        /*08a6*/ 	.byte	0xff
	.zero		1


	//   ....[121]....
        /*08a8*/ 	.word	0x0000bb80
        /*08ac*/ 	.word	0x00000000
        /*08b0*/ 	.word	0x00000090
        /*08b4*/ 	.short	0x010a
        /*08b6*/ 	.byte	0xff
	.zero		1


	//   ....[122]....
        /*08b8*/ 	.word	0x0000bbe0
        /*08bc*/ 	.word	0x00000000
        /*08c0*/ 	.word	0x000000c0
        /*08c4*/ 	.short	0x010a
        /*08c6*/ 	.byte	0xff
	.zero		1


	//   ....[123]....
        /*08c8*/ 	.word	0x0000bc40
        /*08cc*/ 	.word	0x00000000
        /*08d0*/ 	.word	0x00000000
        /*08d4*/ 	.short	0x010a
        /*08d6*/ 	.byte	0xff
	.zero		1


	//   ....[124]....
        /*08d8*/ 	.word	0x0000bca0
        /*08dc*/ 	.word	0x00000000
        /*08e0*/ 	.word	0x00000000
        /*08e4*/ 	.short	0x010a
        /*08e6*/ 	.byte	0xff
	.zero		1


	//   ....[125]....
        /*08e8*/ 	.word	0x0000bd00
        /*08ec*/ 	.word	0x00000000
        /*08f0*/ 	.word	0x000000f0
        /*08f4*/ 	.short	0x010a
        /*08f6*/ 	.byte	0xff
	.zero		1


	//   ....[126]....
        /*08f8*/ 	.word	0x0000bd50
        /*08fc*/ 	.word	0x00000000
        /*0900*/ 	.word	0x00000090
        /*0904*/ 	.short	0x010a
        /*0906*/ 	.byte	0xff
	.zero		1


	//   ....[127]....
        /*0908*/ 	.word	0x0000bdb0
        /*090c*/ 	.word	0x00000000
        /*0910*/ 	.word	0x00000088
        /*0914*/ 	.short	0x010a
        /*0916*/ 	.byte	0xff
	.zero		1


	//   ....[128]....
        /*0918*/ 	.word	0x0000be10
        /*091c*/ 	.word	0x00000003
        /*0920*/ 	.word	0x00000060
        /*0924*/ 	.short	0x010a
        /*0926*/ 	.byte	0xff
	.zero		1


	//   ....[129]....
        /*0928*/ 	.word	0x0000be70
        /*092c*/ 	.word	0x00000003
        /*0930*/ 	.word	0x00000068
        /*0934*/ 	.short	0x010a
        /*0936*/ 	.byte	0xff
	.zero		1


	//   ....[130]....
        /*0938*/ 	.word	0x0000bed0
        /*093c*/ 	.word	0x00000003
        /*0940*/ 	.word	0x00000070
        /*0944*/ 	.short	0x010a
        /*0946*/ 	.byte	0xff
	.zero		1


	//   ....[131]....
        /*0948*/ 	.word	0x0000bf30
        /*094c*/ 	.word	0x00000003
        /*0950*/ 	.word	0x00000078
        /*0954*/ 	.short	0x010a
        /*0956*/ 	.byte	0xff
	.zero		1


	//   ....[132]....
        /*0958*/ 	.word	0x0000bf90
        /*095c*/ 	.word	0x00000000
        /*0960*/ 	.word	0x00000060
        /*0964*/ 	.short	0x010a
        /*0966*/ 	.byte	0xff
	.zero		1


	//   ....[133]....
        /*0968*/ 	.word	0x0000bff0
        /*096c*/ 	.word	0x00000000
        /*0970*/ 	.word	0x00000068
        /*0974*/ 	.short	0x010a
        /*0976*/ 	.byte	0xff
	.zero		1


	//   ....[134]....
        /*0978*/ 	.word	0x0000c050
        /*097c*/ 	.word	0x00000000
        /*0980*/ 	.word	0x00000070
        /*0984*/ 	.short	0x010a
        /*0986*/ 	.byte	0xff
	.zero		1


	//   ....[135]....
        /*0988*/ 	.word	0x0000c0a0
        /*098c*/ 	.word	0x00000000
        /*0990*/ 	.word	0x00000090
        /*0994*/ 	.short	0x010a
        /*0996*/ 	.byte	0xff
	.zero		1


	//   ....[136]....
        /*0998*/ 	.word	0x0000c0f0
        /*099c*/ 	.word	0x00000003
        /*09a0*/ 	.word	0x00000040
        /*09a4*/ 	.short	0x010a
        /*09a6*/ 	.byte	0xff
	.zero		1


	//   ....[137]....
        /*09a8*/ 	.word	0x0000c140
        /*09ac*/ 	.word	0x000000bf
        /*09b0*/ 	.word	0x000000b0
        /*09b4*/ 	.short	0x010a
        /*09b6*/ 	.byte	0xff
	.zero		1


	//   ....[138]....
        /*09b8*/ 	.word	0x0000c190
        /*09bc*/ 	.word	0x000000ce
        /*09c0*/ 	.word	0x00000040
        /*09c4*/ 	.short	0x010a
        /*09c6*/ 	.byte	0xff
	.zero		1


	//   ....[139]....
        /*09c8*/ 	.word	0x0000c1e0
        /*09cc*/ 	.word	0x00000000
        /*09d0*/ 	.word	0x00000040
        /*09d4*/ 	.short	0x010a
        /*09d6*/ 	.byte	0xff
	.zero		1


	//   ....[140]....
        /*09d8*/ 	.word	0x0000c230
        /*09dc*/ 	.word	0x00000000
        /*09e0*/ 	.word	0x00000040
        /*09e4*/ 	.short	0x010a
        /*09e6*/ 	.byte	0xff
	.zero		1


	//----- nvinfo : EIATTR_NUM_MBARRIERS
	.align		4
.L_48:
        /*09e8*/ 	.byte	0x03, 0x38
        /*09ea*/ 	.short	0x001f


	//----- nvinfo : EIATTR_EXIT_INSTR_OFFSETS
	.align		4
        /*09ec*/ 	.byte	0x04, 0x1c
        /*09ee*/ 	.short	(.L_50 - .L_49)


	//   ....[0]....
.L_49:
        /*09f0*/ 	.word	0x000027b0


	//   ....[1]....
        /*09f4*/ 	.word	0x00002cb0


	//   ....[2]....
        /*09f8*/ 	.word	0x00002d10


	//   ....[3]....
        /*09fc*/ 	.word	0x00003e90


	//   ....[4]....
        /*0a00*/ 	.word	0x00004ef0


	//   ....[5]....
        /*0a04*/ 	.word	0x00004f30


	//   ....[6]....
        /*0a08*/ 	.word	0x0000b650


	//----- nvinfo : EIATTR_MAX_THREADS
	.align		4
.L_50:
        /*0a0c*/ 	.byte	0x04, 0x05
        /*0a0e*/ 	.short	(.L_52 - .L_51)
.L_51:
        /*0a10*/ 	.word	0x00000100
        /*0a14*/ 	.word	0x00000001
        /*0a18*/ 	.word	0x00000001


	//----- nvinfo : EIATTR_CRS_STACK_SIZE
	.align		4
.L_52:
        /*0a1c*/ 	.byte	0x04, 0x1e
        /*0a1e*/ 	.short	(.L_54 - .L_53)
.L_53:
        /*0a20*/ 	.word	0x00000000


	//----- nvinfo : EIATTR_CBANK_PARAM_SIZE
	.align		4
.L_54:
        /*0a24*/ 	.byte	0x03, 0x19
        /*0a26*/ 	.short	0x0800


	//----- nvinfo : EIATTR_PARAM_CBANK
	.align		4
        /*0a28*/ 	.byte	0x04, 0x0a
        /*0a2a*/ 	.short	(.L_56 - .L_55)
	.align		4
.L_55:
        /*0a2c*/ 	.word	index@(.nv.constant0._ZN7cutlass13device_kernelINS_4gemm6kernel13GemmUniversalIN4cute5tupleIJiiiiEEENS1_10collective13CollectiveMmaINS1_35MainloopSm100TmaUmmaWarpSpecializedILi4ELi2ELi2ENS5_IJNS4_1CILi2EEENSA_ILi1EEESC_EEEEENS5_IJNSA_ILi256EEESF_NSA_ILi64EEEEEENS_12float_e5m2_tENS5_IJlSC_lEEESI_SJ_NS4_8TiledMMAINS4_8MMA_AtomIJNS4_10MMA_TraitsINS4_25SM100_MMA_F8F6F4_2x1SM_SSEJSI_SI_fSF_SF_NS4_17integral_constantINS4_4UMMA5MajorELSQ_0EEESR_NSO_INSP_7ScaleInELSS_0EEEST_EEEEEENS4_6LayoutINS5_IJSC_SC_SC_EEENS5_IJNSA_ILi0EEESY_SY_EEEEENS5_IJNS4_10UnderscoreES11_S11_EEEEENS4_18SM100_TMA_2SM_LOADENS4_14ComposedLayoutINS4_7SwizzleILi2ELi4ELi3EEENS4_18smem_ptr_flag_bitsILi8EEENSW_INS5_IJNSA_ILi8EEESG_EEENS5_IJSG_SC_EEEEEEEvNS4_8identityES14_S1E_vS1F_EENS_8epilogue10collective18CollectiveEpilogueINS1H_23Sm100TmaWarpSpecializedILi4ELi2ELi64ELb0ELb0EEEJNS5_IJNSA_ILi128EEESF_SG_EEENS5_IJNSW_IS1M_SC_EENSW_ISG_SC_EEEEESI_SJ_SI_SJ_NS1H_6fusion15FusionCallbacksIS1L_NS1R_17LinearCombinationISI_fSI_fLNS_15FloatRoundStyleE2EEES1N_S1Q_JEEENS4_5SM1004TMEM4LOAD26SM100_TMEM_LOAD_32dp32b64xENS4_13SM90_TMA_LOADES1E_NS4_39AutoVectorizingCopyWithAssumedAlignmentILi128EEENS4_14SM90_TMA_STOREES1E_S23_S23_EEEvvEEEEvNT_6ParamsE)
        /*0a30*/ 	.short	0x0380
        /*0a32*/ 	.short	0x0800


	//----- nvinfo : EIATTR_SW_WAR
	.align		4
.L_56:
        /*0a34*/ 	.byte	0x04, 0x36
        /*0a36*/ 	.short	(.L_58 - .L_57)
.L_57:
        /*0a38*/ 	.word	0x00000008
.L_58:


//--------------------- .nv.callgraph             --------------------------
	.section	.nv.callgraph,"",@"SHT_CUDA_CALLGRAPH"
	.align	4
	.sectionentsize	8
	.align		4
        /*0000*/ 	.word	0x00000000
	.align		4
        /*0004*/ 	.word	0xffffffff
	.align		4
        /*0008*/ 	.word	index@(_ZN7cutlass13device_kernelINS_4gemm6kernel13GemmUniversalIN4cute5tupleIJiiiiEEENS1_10collective13CollectiveMmaINS1_35MainloopSm100TmaUmmaWarpSpecializedILi4ELi2ELi2ENS5_IJNS4_1CILi2EEENSA_ILi1EEESC_EEEEENS5_IJNSA_ILi256EEESF_NSA_ILi64EEEEEENS_12float_e5m2_tENS5_IJlSC_lEEESI_SJ_NS4_8TiledMMAINS4_8MMA_AtomIJNS4_10MMA_TraitsINS4_25SM100_MMA_F8F6F4_2x1SM_SSEJSI_SI_fSF_SF_NS4_17integral_constantINS4_4UMMA5MajorELSQ_0EEESR_NSO_INSP_7ScaleInELSS_0EEEST_EEEEEENS4_6LayoutINS5_IJSC_SC_SC_EEENS5_IJNSA_ILi0EEESY_SY_EEEEENS5_IJNS4_10UnderscoreES11_S11_EEEEENS4_18SM100_TMA_2SM_LOADENS4_14ComposedLayoutINS4_7SwizzleILi2ELi4ELi3EEENS4_18smem_ptr_flag_bitsILi8EEENSW_INS5_IJNSA_ILi8EEESG_EEENS5_IJSG_SC_EEEEEEEvNS4_8identityES14_S1E_vS1F_EENS_8epilogue10collective18CollectiveEpilogueINS1H_23Sm100TmaWarpSpecializedILi4ELi2ELi64ELb0ELb0EEEJNS5_IJNSA_ILi128EEESF_SG_EEENS5_IJNSW_IS1M_SC_EENSW_ISG_SC_EEEEESI_SJ_SI_SJ_NS1H_6fusion15FusionCallbacksIS1L_NS1R_17LinearCombinationISI_fSI_fLNS_15FloatRoundStyleE2EEES1N_S1Q_JEEENS4_5SM1004TMEM4LOAD26SM100_TMEM_LOAD_32dp32b64xENS4_13SM90_TMA_LOADES1E_NS4_39AutoVectorizingCopyWithAssumedAlignmentILi128EEENS4_14SM90_TMA_STOREES1E_S23_S23_EEEvvEEEEvNT_6ParamsE)
	.align		4
        /*000c*/ 	.word	index@(__assertfail)
	.align		4
        /*0010*/ 	.word	0x00000000
	.align		4
        /*0014*/ 	.word	0xfffffffe
	.align		4
        /*0018*/ 	.word	0x00000000
	.align		4
        /*001c*/ 	.word	0xfffffffd
	.align		4
        /*0020*/ 	.word	0x00000000
	.align		4
        /*0024*/ 	.word	0xfffffffc


//--------------------- .nv.constant4             --------------------------
	.section	.nv.constant4,"a",@progbits
	.align	8
	.align		8
.nv.constant4:
        /*0000*/ 	.dword	__assertfail
	.align		8
        /*0008*/ 	.dword	__unnamed_1
	.align		8
        /*0010*/ 	.dword	__unnamed_2
	.align		8
        /*0018*/ 	.dword	__unnamed_3
	.align		8
        /*0020*/ 	.dword	_ZN39_INTERNAL_6d435e72_4_k_cu_b1c6d9da_89414cuda3std3__45__cpo5beginE
	.align		8
        /*0028*/ 	.dword	_ZN39_INTERNAL_6d435e72_4_k_cu_b1c6d9da_89414cuda3std3__45__cpo3endE
	.align		8
        /*0030*/ 	.dword	_ZN39_INTERNAL_6d435e72_4_k_cu_b1c6d9da_89414cuda3std3__45__cpo6cbeginE
	.align		8
        /*0038*/ 	.dword	_ZN39_INTERNAL_6d435e72_4_k_cu_b1c6d9da_89414cuda3std3__45__cpo4cendE
	.align		8
        /*0040*/ 	.dword	_ZN39_INTERNAL_6d435e72_4_k_cu_b1c6d9da_89414cuda3std3__441_GLOBAL__N__6d435e72_4_k_cu_b1c6d9da_89416ignoreE
	.align		8
        /*0048*/ 	.dword	_ZN39_INTERNAL_6d435e72_4_k_cu_b1c6d9da_89414cuda3std3__419piecewise_constructE
	.align		8
        /*0050*/ 	.dword	_ZN39_INTERNAL_6d435e72_4_k_cu_b1c6d9da_89414cuda3std3__48in_placeE
	.align		8
        /*0058*/ 	.dword	_ZN39_INTERNAL_6d435e72_4_k_cu_b1c6d9da_89414cuda3std6ranges3__45__cpo4swapE
	.align		8
        /*0060*/ 	.dword	_ZN39_INTERNAL_6d435e72_4_k_cu_b1c6d9da_89414cuda3std6ranges3__45__cpo9iter_moveE
	.align		8
        /*0068*/ 	.dword	_ZN39_INTERNAL_6d435e72_4_k_cu_b1c6d9da_89414cute7productE
	.align		8
        /*0070*/ 	.dword	_ZN39_INTERNAL_6d435e72_4_k_cu_b1c6d9da_89414cute1_E
	.align		8
        /*0078*/ 	.dword	$str$25
	.align		8
        /*0080*/ 	.dword	$str$26
	.align		8
        /*0088*/ 	.dword	$str$27
	.align		8
        /*0090*/ 	.dword	$str$28


//--------------------- .text._ZN7cutlass13device_kernelINS_4gemm6kernel13GemmUniversalIN4cute5tupleIJiiiiEEENS1_10collective13CollectiveMmaINS1_35MainloopSm100TmaUmmaWarpSpecializedILi4ELi2ELi2ENS5_IJNS4_1CILi2EEENSA_ILi1EEESC_EEEEENS5_IJNSA_ILi256EEESF_NSA_ILi64EEEEEENS_12float_e5m2_tENS5_IJlSC_lEEESI_SJ_NS4_8TiledMMAINS4_8MMA_AtomIJNS4_10MMA_TraitsINS4_25SM100_MMA_F8F6F4_2x1SM_SSEJSI_SI_fSF_SF_NS4_17integral_constantINS4_4UMMA5MajorELSQ_0EEESR_NSO_INSP_7ScaleInELSS_0EEEST_EEEEEENS4_6LayoutINS5_IJSC_SC_SC_EEENS5_IJNSA_ILi0EEESY_SY_EEEEENS5_IJNS4_10UnderscoreES11_S11_EEEEENS4_18SM100_TMA_2SM_LOADENS4_14ComposedLayoutINS4_7SwizzleILi2ELi4ELi3EEENS4_18smem_ptr_flag_bitsILi8EEENSW_INS5_IJNSA_ILi8EEESG_EEENS5_IJSG_SC_EEEEEEEvNS4_8identityES14_S1E_vS1F_EENS_8epilogue10collective18CollectiveEpilogueINS1H_23Sm100TmaWarpSpecializedILi4ELi2ELi64ELb0ELb0EEEJNS5_IJNSA_ILi128EEESF_SG_EEENS5_IJNSW_IS1M_SC_EENSW_ISG_SC_EEEEESI_SJ_SI_SJ_NS1H_6fusion15FusionCallbacksIS1L_NS1R_17LinearCombinationISI_fSI_fLNS_15FloatRoundStyleE2EEES1N_S1Q_JEEENS4_5SM1004TMEM4LOAD26SM100_TMEM_LOAD_32dp32b64xENS4_13SM90_TMA_LOADES1E_NS4_39AutoVectorizingCopyWithAssumedAlignmentILi128EEENS4_14SM90_TMA_STOREES1E_S23_S23_EEEvvEEEEvNT_6ParamsE --------------------------
	.section	.text._ZN7cutlass13device_kernelINS_4gemm6kernel13GemmUniversalIN4cute5tupleIJiiiiEEENS1_10collective13CollectiveMmaINS1_35MainloopSm100TmaUmmaWarpSpecializedILi4ELi2ELi2ENS5_IJNS4_1CILi2EEENSA_ILi1EEESC_EEEEENS5_IJNSA_ILi256EEESF_NSA_ILi64EEEEEENS_12float_e5m2_tENS5_IJlSC_lEEESI_SJ_NS4_8TiledMMAINS4_8MMA_AtomIJNS4_10MMA_TraitsINS4_25SM100_MMA_F8F6F4_2x1SM_SSEJSI_SI_fSF_SF_NS4_17integral_constantINS4_4UMMA5MajorELSQ_0EEESR_NSO_INSP_7ScaleInELSS_0EEEST_EEEEEENS4_6LayoutINS5_IJSC_SC_SC_EEENS5_IJNSA_ILi0EEESY_SY_EEEEENS5_IJNS4_10UnderscoreES11_S11_EEEEENS4_18SM100_TMA_2SM_LOADENS4_14ComposedLayoutINS4_7SwizzleILi2ELi4ELi3EEENS4_18smem_ptr_flag_bitsILi8EEENSW_INS5_IJNSA_ILi8EEESG_EEENS5_IJSG_SC_EEEEEEEvNS4_8identityES14_S1E_vS1F_EENS_8epilogue10collective18CollectiveEpilogueINS1H_23Sm100TmaWarpSpecializedILi4ELi2ELi64ELb0ELb0EEEJNS5_IJNSA_ILi128EEESF_SG_EEENS5_IJNSW_IS1M_SC_EENSW_ISG_SC_EEEEESI_SJ_SI_SJ_NS1H_6fusion15FusionCallbacksIS1L_NS1R_17LinearCombinationISI_fSI_fLNS_15FloatRoundStyleE2EEES1N_S1Q_JEEENS4_5SM1004TMEM4LOAD26SM100_TMEM_LOAD_32dp32b64xENS4_13SM90_TMA_LOADES1E_NS4_39AutoVectorizingCopyWithAssumedAlignmentILi128EEENS4_14SM90_TMA_STOREES1E_S23_S23_EEEvvEEEEvNT_6ParamsE,"ax",@progbits
	.align	128
.text._ZN7cutlass13device_kernelINS_4gemm6kernel13GemmUniversalIN4cute5tupleIJiiiiEEENS1_10collective13CollectiveMmaINS1_35MainloopSm100TmaUmmaWarpSpecializedILi4ELi2ELi2ENS5_IJNS4_1CILi2EEENSA_ILi1EEESC_EEEEENS5_IJNSA_ILi256EEESF_NSA_ILi64EEEEEENS_12float_e5m2_tENS5_IJlSC_lEEESI_SJ_NS4_8TiledMMAINS4_8MMA_AtomIJNS4_10MMA_TraitsINS4_25SM100_MMA_F8F6F4_2x1SM_SSEJSI_SI_fSF_SF_NS4_17integral_constantINS4_4UMMA5MajorELSQ_0EEESR_NSO_INSP_7ScaleInELSS_0EEEST_EEEEEENS4_6LayoutINS5_IJSC_SC_SC_EEENS5_IJNSA_ILi0EEESY_SY_EEEEENS5_IJNS4_10UnderscoreES11_S11_EEEEENS4_18SM100_TMA_2SM_LOADENS4_14ComposedLayoutINS4_7SwizzleILi2ELi4ELi3EEENS4_18smem_ptr_flag_bitsILi8EEENSW_INS5_IJNSA_ILi8EEESG_EEENS5_IJSG_SC_EEEEEEEvNS4_8identityES14_S1E_vS1F_EENS_8epilogue10collective18CollectiveEpilogueINS1H_23Sm100TmaWarpSpecializedILi4ELi2ELi64ELb0ELb0EEEJNS5_IJNSA_ILi128EEESF_SG_EEENS5_IJNSW_IS1M_SC_EENSW_ISG_SC_EEEEESI_SJ_SI_SJ_NS1H_6fusion15FusionCallbacksIS1L_NS1R_17LinearCombinationISI_fSI_fLNS_15FloatRoundStyleE2EEES1N_S1Q_JEEENS4_5SM1004TMEM4LOAD26SM100_TMEM_LOAD_32dp32b64xENS4_13SM90_TMA_LOADES1E_NS4_39AutoVectorizingCopyWithAssumedAlignmentILi128EEENS4_14SM90_TMA_STOREES1E_S23_S23_EEEvvEEEEvNT_6ParamsE:
        .type           _ZN7cutlass13device_kernelINS_4gemm6kernel13GemmUniversalIN4cute5tupleIJiiiiEEENS1_10collective13CollectiveMmaINS1_35MainloopSm100TmaUmmaWarpSpecializedILi4ELi2ELi2ENS5_IJNS4_1CILi2EEENSA_ILi1EEESC_EEEEENS5_IJNSA_ILi256EEESF_NSA_ILi64EEEEEENS_12float_e5m2_tENS5_IJlSC_lEEESI_SJ_NS4_8TiledMMAINS4_8MMA_AtomIJNS4_10MMA_TraitsINS4_25SM100_MMA_F8F6F4_2x1SM_SSEJSI_SI_fSF_SF_NS4_17integral_constantINS4_4UMMA5MajorELSQ_0EEESR_NSO_INSP_7ScaleInELSS_0EEEST_EEEEEENS4_6LayoutINS5_IJSC_SC_SC_EEENS5_IJNSA_ILi0EEESY_SY_EEEEENS5_IJNS4_10UnderscoreES11_S11_EEEEENS4_18SM100_TMA_2SM_LOADENS4_14ComposedLayoutINS4_7SwizzleILi2ELi4ELi3EEENS4_18smem_ptr_flag_bitsILi8EEENSW_INS5_IJNSA_ILi8EEESG_EEENS5_IJSG_SC_EEEEEEEvNS4_8identityES14_S1E_vS1F_EENS_8epilogue10collective18CollectiveEpilogueINS1H_23Sm100TmaWarpSpecializedILi4ELi2ELi64ELb0ELb0EEEJNS5_IJNSA_ILi128EEESF_SG_EEENS5_IJNSW_IS1M_SC_EENSW_ISG_SC_EEEEESI_SJ_SI_SJ_NS1H_6fusion15FusionCallbacksIS1L_NS1R_17LinearCombinationISI_fSI_fLNS_15FloatRoundStyleE2EEES1N_S1Q_JEEENS4_5SM1004TMEM4LOAD26SM100_TMEM_LOAD_32dp32b64xENS4_13SM90_TMA_LOADES1E_NS4_39AutoVectorizingCopyWithAssumedAlignmentILi128EEENS4_14SM90_TMA_STOREES1E_S23_S23_EEEvvEEEEvNT_6ParamsE,@function
        .size           _ZN7cutlass13device_kernelINS_4gemm6kernel13GemmUniversalIN4cute5tupleIJiiiiEEENS1_10collective13CollectiveMmaINS1_35MainloopSm100TmaUmmaWarpSpecializedILi4ELi2ELi2ENS5_IJNS4_1CILi2EEENSA_ILi1EEESC_EEEEENS5_IJNSA_ILi256EEESF_NSA_ILi64EEEEEENS_12float_e5m2_tENS5_IJlSC_lEEESI_SJ_NS4_8TiledMMAINS4_8MMA_AtomIJNS4_10MMA_TraitsINS4_25SM100_MMA_F8F6F4_2x1SM_SSEJSI_SI_fSF_SF_NS4_17integral_constantINS4_4UMMA5MajorELSQ_0EEESR_NSO_INSP_7ScaleInELSS_0EEEST_EEEEEENS4_6LayoutINS5_IJSC_SC_SC_EEENS5_IJNSA_ILi0EEESY_SY_EEEEENS5_IJNS4_10UnderscoreES11_S11_EEEEENS4_18SM100_TMA_2SM_LOADENS4_14ComposedLayoutINS4_7SwizzleILi2ELi4ELi3EEENS4_18smem_ptr_flag_bitsILi8EEENSW_INS5_IJNSA_ILi8EEESG_EEENS5_IJSG_SC_EEEEEEEvNS4_8identityES14_S1E_vS1F_EENS_8epilogue10collective18CollectiveEpilogueINS1H_23Sm100TmaWarpSpecializedILi4ELi2ELi64ELb0ELb0EEEJNS5_IJNSA_ILi128EEESF_SG_EEENS5_IJNSW_IS1M_SC_EENSW_ISG_SC_EEEEESI_SJ_SI_SJ_NS1H_6fusion15FusionCallbacksIS1L_NS1R_17LinearCombinationISI_fSI_fLNS_15FloatRoundStyleE2EEES1N_S1Q_JEEENS4_5SM1004TMEM4LOAD26SM100_TMEM_LOAD_32dp32b64xENS4_13SM90_TMA_LOADES1E_NS4_39AutoVectorizingCopyWithAssumedAlignmentILi128EEENS4_14SM90_TMA_STOREES1E_S23_S23_EEEvvEEEEvNT_6ParamsE,(.L_x_188 - _ZN7cutlass13device_kernelINS_4gemm6kernel13GemmUniversalIN4cute5tupleIJiiiiEEENS1_10collective13CollectiveMmaINS1_35MainloopSm100TmaUmmaWarpSpecializedILi4ELi2ELi2ENS5_IJNS4_1CILi2EEENSA_ILi1EEESC_EEEEENS5_IJNSA_ILi256EEESF_NSA_ILi64EEEEEENS_12float_e5m2_tENS5_IJlSC_lEEESI_SJ_NS4_8TiledMMAINS4_8MMA_AtomIJNS4_10MMA_TraitsINS4_25SM100_MMA_F8F6F4_2x1SM_SSEJSI_SI_fSF_SF_NS4_17integral_constantINS4_4UMMA5MajorELSQ_0EEESR_NSO_INSP_7ScaleInELSS_0EEEST_EEEEEENS4_6LayoutINS5_IJSC_SC_SC_EEENS5_IJNSA_ILi0EEESY_SY_EEEEENS5_IJNS4_10UnderscoreES11_S11_EEEEENS4_18SM100_TMA_2SM_LOADENS4_14ComposedLayoutINS4_7SwizzleILi2ELi4ELi3EEENS4_18smem_ptr_flag_bitsILi8EEENSW_INS5_IJNSA_ILi8EEESG_EEENS5_IJSG_SC_EEEEEEEvNS4_8identityES14_S1E_vS1F_EENS_8epilogue10collective18CollectiveEpilogueINS1H_23Sm100TmaWarpSpecializedILi4ELi2ELi64ELb0ELb0EEEJNS5_IJNSA_ILi128EEESF_SG_EEENS5_IJNSW_IS1M_SC_EENSW_ISG_SC_EEEEESI_SJ_SI_SJ_NS1H_6fusion15FusionCallbacksIS1L_NS1R_17LinearCombinationISI_fSI_fLNS_15FloatRoundStyleE2EEES1N_S1Q_JEEENS4_5SM1004TMEM4LOAD26SM100_TMEM_LOAD_32dp32b64xENS4_13SM90_TMA_LOADES1E_NS4_39AutoVectorizingCopyWithAssumedAlignmentILi128EEENS4_14SM90_TMA_STOREES1E_S23_S23_EEEvvEEEEvNT_6ParamsE)
        .other          _ZN7cutlass13device_kernelINS_4gemm6kernel13GemmUniversalIN4cute5tupleIJiiiiEEENS1_10collective13CollectiveMmaINS1_35MainloopSm100TmaUmmaWarpSpecializedILi4ELi2ELi2ENS5_IJNS4_1CILi2EEENSA_ILi1EEESC_EEEEENS5_IJNSA_ILi256EEESF_NSA_ILi64EEEEEENS_12float_e5m2_tENS5_IJlSC_lEEESI_SJ_NS4_8TiledMMAINS4_8MMA_AtomIJNS4_10MMA_TraitsINS4_25SM100_MMA_F8F6F4_2x1SM_SSEJSI_SI_fSF_SF_NS4_17integral_constantINS4_4UMMA5MajorELSQ_0EEESR_NSO_INSP_7ScaleInELSS_0EEEST_EEEEEENS4_6LayoutINS5_IJSC_SC_SC_EEENS5_IJNSA_ILi0EEESY_SY_EEEEENS5_IJNS4_10UnderscoreES11_S11_EEEEENS4_18SM100_TMA_2SM_LOADENS4_14ComposedLayoutINS4_7SwizzleILi2ELi4ELi3EEENS4_18smem_ptr_flag_bitsILi8EEENSW_INS5_IJNSA_ILi8EEESG_EEENS5_IJSG_SC_EEEEEEEvNS4_8identityES14_S1E_vS1F_EENS_8epilogue10collective18CollectiveEpilogueINS1H_23Sm100TmaWarpSpecializedILi4ELi2ELi64ELb0ELb0EEEJNS5_IJNSA_ILi128EEESF_SG_EEENS5_IJNSW_IS1M_SC_EENSW_ISG_SC_EEEEESI_SJ_SI_SJ_NS1H_6fusion15FusionCallbacksIS1L_NS1R_17LinearCombinationISI_fSI_fLNS_15FloatRoundStyleE2EEES1N_S1Q_JEEENS4_5SM1004TMEM4LOAD26SM100_TMEM_LOAD_32dp32b64xENS4_13SM90_TMA_LOADES1E_NS4_39AutoVectorizingCopyWithAssumedAlignmentILi128EEENS4_14SM90_TMA_STOREES1E_S23_S23_EEEvvEEEEvNT_6ParamsE,@"STO_CUDA_ENTRY STV_DEFAULT"
_ZN7cutlass13device_kernelINS_4gemm6kernel13GemmUniversalIN4cute5tupleIJiiiiEEENS1_10collective13CollectiveMmaINS1_35MainloopSm100TmaUmmaWarpSpecializedILi4ELi2ELi2ENS5_IJNS4_1CILi2EEENSA_ILi1EEESC_EEEEENS5_IJNSA_ILi256EEESF_NSA_ILi64EEEEEENS_12float_e5m2_tENS5_IJlSC_lEEESI_SJ_NS4_8TiledMMAINS4_8MMA_AtomIJNS4_10MMA_TraitsINS4_25SM100_MMA_F8F6F4_2x1SM_SSEJSI_SI_fSF_SF_NS4_17integral_constantINS4_4UMMA5MajorELSQ_0EEESR_NSO_INSP_7ScaleInELSS_0EEEST_EEEEEENS4_6LayoutINS5_IJSC_SC_SC_EEENS5_IJNSA_ILi0EEESY_SY_EEEEENS5_IJNS4_10UnderscoreES11_S11_EEEEENS4_18SM100_TMA_2SM_LOADENS4_14ComposedLayoutINS4_7SwizzleILi2ELi4ELi3EEENS4_18smem_ptr_flag_bitsILi8EEENSW_INS5_IJNSA_ILi8EEESG_EEENS5_IJSG_SC_EEEEEEEvNS4_8identityES14_S1E_vS1F_EENS_8epilogue10collective18CollectiveEpilogueINS1H_23Sm100TmaWarpSpecializedILi4ELi2ELi64ELb0ELb0EEEJNS5_IJNSA_ILi128EEESF_SG_EEENS5_IJNSW_IS1M_SC_EENSW_ISG_SC_EEEEESI_SJ_SI_SJ_NS1H_6fusion15FusionCallbacksIS1L_NS1R_17LinearCombinationISI_fSI_fLNS_15FloatRoundStyleE2EEES1N_S1Q_JEEENS4_5SM1004TMEM4LOAD26SM100_TMEM_LOAD_32dp32b64xENS4_13SM90_TMA_LOADES1E_NS4_39AutoVectorizingCopyWithAssumedAlignmentILi128EEENS4_14SM90_TMA_STOREES1E_S23_S23_EEEvvEEEEvNT_6ParamsE:
[----:B------:R-:W1:Y:S01]  /*0000*/  LDC R1, c[0x0][0x37c] ;  /* 0x0000df00ff017b82 */ /* 0x000e620000000800 */
[----:B------:R-:W2:Y:S01]  /*0010*/  S2R R185, SR_TID.X ;  /* 0x0000000000b97919 */ /* 0x000ea20000002100 */
[----:B------:R-:W3:Y:S06]  /*0020*/  LDCU.64 UR6, c[0x0][0x890] ;  /* 0x00011200ff0677ac */ /* 0x000eec0008000a00 */
[----:B------:R-:W4:Y:S01]  /*0030*/  S2UR UR37, SR_CgaCtaId ;  /* 0x00000000002579c3 */ /* 0x000f220000008800 */
[----:B------:R-:W-:Y:S02]  /*0040*/  PRMT R171, RZ, 0x7610, R171 ;  /* 0x00007610ffab7816 */ /* 0x000fe400000000ab */
[----:B------:R-:W-:Y:S01]  /*0050*/  ELECT P1, URZ, PT ;  /* 0x0000000000ff782f */ /* 0x000fe20003820000 */
[----:B------:R-:W1:Y:S01]  /*0060*/  LDCU.64 UR46, c[0x0][0x358] ;  /* 0x00006b00ff2e77ac */ /* 0x000e620008000a00 */
[----:B---3--:R-:W-:-:S04]  /*0070*/  UISETP.NE.U32.AND UP0, UPT, UR6, URZ, UPT ;  /* 0x000000ff0600728c */ /* 0x008fc8000bf05070 */
[----:B------:R-:W-:Y:S02]  /*0080*/  UISETP.NE.AND.EX UP0, UPT, UR7, URZ, UPT, UP0 ;  /* 0x000000ff0700728c */ /* 0x000fe4000bf05300 */
[----:B----4-:R-:W-:Y:S02]  /*0090*/  ULOP3.LUT UR5, UR37, 0x1, URZ, 0xc0, !UPT ;  /* 0x0000000125057892 */ /* 0x010fe4000f8ec0ff */
[----:B------:R-:W-:Y:S01]  /*00a0*/  ULOP3.LUT UR4, UR37, 0x1, URZ, 0x3c, !UPT ;  /* 0x0000000125047892 */ /* 0x000fe2000f8e3cff */
[----:B--2---:R-:W-:-:S05]  /*00b0*/  SHF.R.U32.HI R173, RZ, 0x5, R185 ;  /* 0x00000005ffad7819 */ /* 0x004fca00000116b9 */
[----:B------:R-:W2:Y:S02]  /*00c0*/  SHFL.IDX PT, R0, R173, RZ, 0x1f ;  /* 0x00001fffad007589 */ /* 0x000ea400000e0000 */
[----:B--2---:R-:W-:Y:S01]  /*00d0*/  R2UR UR10, R0 ;  /* 0x00000000000a72ca */ /* 0x004fe200000e0000 */
[----:B-1----:R-:W-:-:S14]  /*00e0*/  BRA.U UP0, `(.L_x_0) ;  /* 0x00000001002c7547 */ /* 0x002fdc000b800000 */
[----:B------:R-:W1:Y:S02]  /*00f0*/  LDCU.64 UR8, c[0x0][0x888] ;  /* 0x00011100ff0877ac */ /* 0x000e640008000a00 */
[----:B-1----:R-:W-:-:S04]  /*0100*/  UISETP.NE.U32.AND UP0, UPT, UR8, URZ, UPT ;  /* 0x000000ff0800728c */ /* 0x002fc8000bf05070 */
[----:B------:R-:W-:-:S09]  /*0110*/  UISETP.NE.AND.EX UP0, UPT, UR9, URZ, UPT, UP0 ;  /* 0x000000ff0900728c */ /* 0x000fd2000bf05300 */
[----:B------:R-:W-:Y:S05]  /*0120*/  BRA.U !UP0, `(.L_x_1) ;  /* 0x0000000108107547 */ /* 0x000fea000b800000 */
[----:B------:R-:W1:Y:S02]  /*0130*/  LDC.64 R2, c[0x0][0x888] ;  /* 0x00022200ff027b82 */ /* 0x000e640000000a00 */
[----:B-1----:R1:W5:Y:S01]  /*0140*/  LDG.E R81, desc[UR46][R2.64] ;  /* 0x0000002e02517981 */ /* 0x002362000c1e1900 */
[----:B------:R-:W-:Y:S01]  /*0150*/  HFMA2 R171, -RZ, RZ, 0, 5.9604644775390625e-08 ;  /* 0x00000001ffab7431 */ /* 0x000fe200000001ff */
[----:B------:R-:W-:Y:S05]  /*0160*/  BRA `(.L_x_0) ;  /* 0x00000000000c7947 */ /* 0x000fea0003800000 */
.L_x_1:
[----:B------:R-:W1:Y:S01]  /*0170*/  LDCU UR8, c[0x0][0x880] ;  /* 0x00011000ff0877ac */ /* 0x000e620008000800 */
[----:B------:R-:W-:Y:S01]  /*0180*/  HFMA2 R171, -RZ, RZ, 0, 5.9604644775390625e-08 ;  /* 0x00000001ffab7431 */ /* 0x000fe200000001ff */
[----:B-1----:R-:W-:-:S07]  /*0190*/  MOV R81, UR8 ;  /* 0x0000000800517c02 */ /* 0x002fce0008000f00 */
.L_x_0:
[----:B------:R-:W2:Y:S02]  /*01a0*/  LDCU.64 UR8, c[0x0][0x8b0] ;  /* 0x00011600ff0877ac */ /* 0x000ea40008000a00 */
[----:B--2---:R-:W-:-:S04]  /*01b0*/  UISETP.NE.U32.AND UP0, UPT, UR8, URZ, UPT ;  /* 0x000000ff0800728c */ /* 0x004fc8000bf05070 */
[----:B------:R-:W-:-:S09]  /*01c0*/  UISETP.NE.AND.EX UP0, UPT, UR9, URZ, UPT, UP0 ;  /* 0x000000ff0900728c */ /* 0x000fd2000bf05300 */
[----:B------:R-:W-:Y:S05]  /*01d0*/  BRA.U UP0, `(.L_x_2) ;  /* 0x0000000100247547 */ /* 0x000fea000b800000 */
[----:B------:R-:W2:Y:S02]  /*01e0*/  LDCU.64 UR8, c[0x0][0x8a8] ;  /* 0x00011500ff0877ac */ /* 0x000ea40008000a00 */
[----:B--2---:R-:W-:-:S04]  /*01f0*/  UISETP.NE.U32.AND UP0, UPT, UR8, URZ, UPT ;  /* 0x000000ff0800728c */ /* 0x004fc8000bf05070 */
[----:B------:R-:W-:-:S09]  /*0200*/  UISETP.NE.AND.EX UP0, UPT, UR9, URZ, UPT, UP0 ;  /* 0x000000ff0900728c */ /* 0x000fd2000bf05300 */
[----:B------:R-:W-:Y:S05]  /*0210*/  BRA.U !UP0, `(.L_x_3) ;  /* 0x00000001080c7547 */ /* 0x000fea000b800000 */
[----:B------:R-:W2:Y:S02]  /*0220*/  LDC.64 R78, c[0x0][0x8a8] ;  /* 0x00022a00ff4e7b82 */ /* 0x000ea40000000a00 */
[----:B--2---:R2:W5:Y:S01]  /*0230*/  LDG.E R78, desc[UR46][R78.64] ;  /* 0x0000002e4e4e7981 */ /* 0x004562000c1e1900 */
[----:B------:R-:W-:Y:S05]  /*0240*/  BRA `(.L_x_2) ;  /* 0x0000000000087947 */ /* 0x000fea0003800000 */
.L_x_3:
[----:B------:R-:W2:Y:S02]  /*0250*/  LDCU UR8, c[0x0][0x8a0] ;  /* 0x00011400ff0877ac */ /* 0x000ea40008000800 */
[----:B--2---:R-:W-:Y:S02]  /*0260*/  MOV R78, UR8 ;  /* 0x00000008004e7c02 */ /* 0x004fe40008000f00 */
.L_x_2:
[----:B------:R-:W-:Y:S01]  /*0270*/  IMAD.U32 R0, RZ, RZ, UR10 ;  /* 0x0000000aff007e24 */ /* 0x000fe2000f8e00ff */
[----:B------:R-:W-:Y:S04]  /*0280*/  BSSY.RECONVERGENT B0, `(.L_x_4) ;  /* 0x000000c000007945 */ /* 0x000fe80003800200 */
[C---:B------:R-:W-:Y:S02]  /*0290*/  ISETP.NE.OR P2, PT, R0.reuse, 0x1, !P1 ;  /* 0x000000010000780c */ /* 0x040fe40004f45670 */
[----:B------:R-:W-:-:S11]  /*02a0*/  ISETP.NE.OR P0, PT, R0, 0x3, !P1 ;  /* 0x000000030000780c */ /* 0x000fd60004f05670 */
[----:B------:R-:W-:Y:S05]  /*02b0*/  @P2 BRA `(.L_x_5) ;  /* 0x0000000000202947 */ /* 0x000fea0003800000 */
[----:B------:R-:W3:Y:S02]  /*02c0*/  LDCU.64 UR8, c[0x0][0x348] ;  /* 0x00006900ff0877ac */ /* 0x000ee40008000a00 */
[----:B---3--:R-:W-:Y:S02]  /*02d0*/  UIADD3 UR12, UP1, UPT, UR8, 0x80, URZ ;  /* 0x00000080080c7890 */ /* 0x008fe4000ff3e0ff */
[----:B------:R-:W-:Y:S02]  /*02e0*/  UIADD3 UR8, UP0, UPT, UR8, 0x180, URZ ;  /* 0x0000018008087890 */ /* 0x000fe4000ff1e0ff */
[----:B------:R-:W-:Y:S02]  /*02f0*/  UIADD3.X UR13, UPT, UPT, URZ, UR9, URZ, UP1, !UPT ;  /* 0x00000009ff0d7290 */ /* 0x000fe40008ffe4ff */
[----:B------:R-:W-:-:S07]  /*0300*/  UIADD3.X UR9, UPT, UPT, URZ, UR9, URZ, UP0, !UPT ;  /* 0x00000009ff097290 */ /* 0x000fce00087fe4ff */
[----:B------:R3:W-:Y:S02]  /*0310*/  UTMACCTL.PF [UR12] ;  /* 0x000000000c0079b9 */ /* 0x0007e40008040000 */
[----:B------:R3:W-:Y:S02]  /*0320*/  UTMACCTL.PF [UR8] ;  /* 0x00000000080079b9 */ /* 0x0007e40008040000 */
[----:B---3--:R-:W-:Y:S01]  /*0330*/  NOP ;  /* 0x0000000000007918 */ /* 0x008fe20000000000 */
.L_x_5:
[----:B------:R-:W-:Y:S05]  /*0340*/  BSYNC.RECONVERGENT B0 ;  /* 0x0000000000007941 */ /* 0x000fea0003800200 */
.L_x_4:
[----:B------:R-:W-:Y:S04]  /*0350*/  BSSY.RECONVERGENT B0, `(.L_x_6) ;  /* 0x000000a000007945 */ /* 0x000fe80003800200 */
        /* <DEDUP_REMOVED lines=9> */
.L_x_7:
[----:B------:R-:W-:Y:S05]  /*03f0*/  BSYNC.RECONVERGENT B0 ;  /* 0x0000000000007941 */ /* 0x000fea0003800200 */
.L_x_6:
[----:B------:R-:W3:Y:S01]  /*0400*/  LDCU.64 UR8, c[0x0][0x888] ;  /* 0x00011100ff0877ac */ /* 0x000ee20008000a00 */
[----:B------:R-:W-:Y:S02]  /*0410*/  UISETP.EQ.U32.AND UP1, UPT, UR6, URZ, UPT ;  /* 0x000000ff0600728c */ /* 0x000fe4000bf22070 */
[----:B------:R-:W-:Y:S02]  /*0420*/  UPLOP3.LUT UP5, UPT, UPT, UPT, UPT, 0x80, 0x8 ;  /* 0x000000000008789c */ /* 0x000fe40003faf070 */
[----:B---3--:R-:W-:-:S04]  /*0430*/  UISETP.NE.U32.AND UP0, UPT, UR8, URZ, UPT ;  /* 0x000000ff0800728c */ /* 0x008fc8000bf05070 */
[----:B------:R-:W-:-:S04]  /*0440*/  UISETP.NE.AND.EX UP0, UPT, UR9, URZ, UPT, UP0 ;  /* 0x000000ff0900728c */ /* 0x000fc8000bf05300 */
[----:B------:R-:W-:-:S04]  /*0450*/  UISETP.EQ.OR.EX UP2, UPT, UR7, URZ, !UP0, UP1 ;  /* 0x000000ff0700728c */ /* 0x000fc8000c742710 */
[----:B------:R-:W-:-:S05]  /*0460*/  UP2UR UR50, UPR, URZ, 0x4 ;  /* 0x00000004ff327883 */ /* 0x000fca0008000000 */
[----:B------:R-:W-:Y:S07]  /*0470*/  BRA.U !UP2, `(.L_x_8) ;  /* 0x000000010a207547 */ /* 0x000fee000b800000 */
[----:B------:R-:W-:Y:S01]  /*0480*/  UISETP.NE.U32.AND UP2, UPT, UR6, URZ, UPT ;  /* 0x000000ff0600728c */ /* 0x000fe2000bf45070 */
[----:B-----5:R-:W-:Y:S01]  /*0490*/  FSETP.NEU.AND P0, PT, R81, RZ, PT ;  /* 0x000000ff5100720b */ /* 0x020fe20003f0d000 */
[----:B------:R-:W-:Y:S02]  /*04a0*/  USEL UR6, URZ, 0xffffffff, UP0 ;  /* 0xffffffffff067887 */ /* 0x000fe40008000000 */
[----:B------:R-:W-:-:S10]  /*04b0*/  UISETP.NE.AND.EX UP2, UPT, UR7, URZ, UPT, UP2 ;  /* 0x000000ff0700728c */ /* 0x000fd4000bf45320 */
[----:B------:R-:W-:Y:S01]  /*04c0*/  VOTEU.ANY UP1, P0 ;  /* 0x0000000000ff7886 */ /* 0x000fe20000020100 */
[----:B------:R-:W-:-:S04]  /*04d0*/  @!UP2 USEL UR6, URZ, 0xffffffff, UP1 ;  /* 0xffffffffff06a887 */ /* 0x000fc80008800000 */
[----:B------:R-:W-:-:S04]  /*04e0*/  ULOP3.LUT UR6, UR6, 0x1, URZ, 0xc0, !UPT ;  /* 0x0000000106067892 */ /* 0x000fc8000f8ec0ff */
[----:B------:R-:W-:-:S11]  /*04f0*/  UISETP.NE.U32.AND UP5, UPT, UR6, 0x1, UPT ;  /* 0x000000010600788c */ /* 0x000fd6000bfa5070 */
.L_x_8:
[----:B------:R-:W3:Y:S01]  /*0500*/  SHFL.IDX PT, R0, R173, RZ, 0x1f ;  /* 0x00001fffad007589 */ /* 0x000ee200000e0000 */
[----:B------:R-:W-:-:S04]  /*0510*/  UISETP.NE.AND UP1, UPT, UR10, 0x2, UPT ;  /* 0x000000020a00788c */ /* 0x000fc8000bf25270 */
[----:B------:R-:W-:Y:S02]  /*0520*/  UISETP.EQ.AND UP2, UPT, UR5, URZ, !UP1 ;  /* 0x000000ff0500728c */ /* 0x000fe4000cf42270 */
[----:B------:R-:W-:-:S04]  /*0530*/  USEL UR6, URZ, 0x1, UP1 ;  /* 0x00000001ff067887 */ /* 0x000fc80008800000 */
[----:B------:R-:W-:Y:S02]  /*0540*/  PLOP3.LUT P5, PT, P1, PT, UP2, 0x80, 0x8 ;  /* 0x000000000008781c */ /* 0x000fe40000faf028 */
[----:B---3--:R-:W-:-:S13]  /*0550*/  ISETP.NE.AND P0, PT, R0, RZ, PT ;  /* 0x000000ff0000720c */ /* 0x008fda0003f05270 */
[----:B------:R-:W-:Y:S05]  /*0560*/  @P0 BRA `(.L_x_9) ;  /* 0x0000000000440947 */ /* 0x000fea0003800000 */
[----:B------:R-:W-:Y:S01]  /*0570*/  UMOV UR8, 0x400 ;  /* 0x0000040000087882 */ /* 0x000fe20000000000 */
[----:B------:R-:W-:Y:S01]  /*0580*/  UMOV UR7, 0x1 ;  /* 0x0000000100077882 */ /* 0x000fe20000000000 */
[----:B------:R-:W-:Y:S02]  /*0590*/  ULEA UR8, UR37, UR8, 0x18 ;  /* 0x0000000825087291 */ /* 0x000fe4000f8ec0ff */
[----:B------:R-:W-:-:S04]  /*05a0*/  UIADD3 UR12, UPT, UPT, -UR7, 0x100000, URZ ;  /* 0x00100000070c7890 */ /* 0x000fc8000fffe1ff */
[----:B------:R-:W-:Y:S02]  /*05b0*/  USHF.L.U32 UR13, UR12, 0xb, URZ ;  /* 0x0000000b0c0d7899 */ /* 0x000fe400080006ff */
[----:B------:R-:W-:Y:S01]  /*05c0*/  USHF.L.U32 UR12, UR12, 0x1, URZ ;  /* 0x000000010c0c7899 */ /* 0x000fe200080006ff */
[----:B------:R-:W-:Y:S01]  /*05d0*/  ELECT P0, URZ, PT ;  /* 0x0000000000ff782f */ /* 0x000fe20003800000 */
[----:B------:R-:W3:Y:S10]  /*05e0*/  FENCE.VIEW.ASYNC.S ;  /* 0x00000000000073c6 */ /* 0x000ef40000000000 */
[----:B---3--:R3:W4:Y:S01]  /*05f0*/  SYNCS.EXCH.64 URZ, [UR8], UR12 ;  /* 0x0000000c08ff75b2 */ /* 0x0087220008000100 */
[----:B------:R3:W1:Y:S01]  /*0600*/  SYNCS.EXCH.64 URZ, [UR8+0x20], UR12 ;  /* 0x0000200c08ff75b2 */ /* 0x0006620008000100 */
[----:B------:R3:W1:Y:S01]  /*0610*/  SYNCS.EXCH.64 URZ, [UR8+0x8], UR12 ;  /* 0x0000080c08ff75b2 */ /* 0x0006620008000100 */
[----:B------:R3:W1:Y:S01]  /*0620*/  SYNCS.EXCH.64 URZ, [UR8+0x28], UR12 ;  /* 0x0000280c08ff75b2 */ /* 0x0006620008000100 */
[----:B------:R3:W1:Y:S01]  /*0630*/  SYNCS.EXCH.64 URZ, [UR8+0x10], UR12 ;  /* 0x0000100c08ff75b2 */ /* 0x0006620008000100 */
[----:B------:R3:W1:Y:S01]  /*0640*/  SYNCS.EXCH.64 URZ, [UR8+0x30], UR12 ;  /* 0x0000300c08ff75b2 */ /* 0x0006620008000100 */
[----:B------:R3:W1:Y:S01]  /*0650*/  SYNCS.EXCH.64 URZ, [UR8+0x18], UR12 ;  /* 0x0000180c08ff75b2 */ /* 0x0006620008000100 */
[----:B------:R3:W1:Y:S01]  /*0660*/  SYNCS.EXCH.64 URZ, [UR8+0x38], UR12 ;  /* 0x0000380c08ff75b2 */ /* 0x0006620008000100 */
[----:B------:R-:W-:Y:S01]  /*0670*/  NOP ;  /* 0x0000000000007918 */ /* 0x000fe20000000000 */
.L_x_9:
[----:B------:R-:W2:Y:S01]  /*0680*/  SHFL.IDX PT, R0, R173, RZ, 0x1f ;  /* 0x00001fffad007589 */ /* 0x000ea200000e0000 */
[----:B------:R-:W-:Y:S01]  /*0690*/  NOP ;  /* 0x0000000000007918 */ /* 0x000fe20000000000 */
[----:B--2---:R-:W-:-:S13]  /*06a0*/  ISETP.NE.AND P0, PT, R0, 0x1, PT ;  /* 0x000000010000780c */ /* 0x004fda0003f05270 */
[----:B------:R-:W-:Y:S05]  /*06b0*/  @P0 BRA `(.L_x_10) ;  /* 0x0000000000540947 */ /* 0x000fea0003800000 */
[----:B------:R-:W-:Y:S01]  /*06c0*/  UMOV UR9, 0x400 ;  /* 0x0000040000097882 */ /* 0x000fe20000000000 */
[----:B---3--:R-:W-:Y:S01]  /*06d0*/  UMOV UR8, 0x20 ;  /* 0x0000002000087882 */ /* 0x008fe20000000000 */
[----:B------:R-:W-:Y:S01]  /*06e0*/  UMOV UR7, 0x80 ;  /* 0x0000008000077882 */ /* 0x000fe20000000000 */
[----:B------:R-:W-:Y:S02]  /*06f0*/  ULEA UR9, UR37, UR9, 0x18 ;  /* 0x0000000925097291 */ /* 0x000fe4000f8ec0ff */
[----:B------:R-:W-:-:S04]  /*0700*/  UIADD3 UR12, UPT, UPT, -UR8, 0x100000, URZ ;  /* 0x00100000080c7890 */ /* 0x000fc8000fffe1ff */
[----:B------:R-:W-:Y:S02]  /*0710*/  USHF.L.U32 UR13, UR12, 0xb, URZ ;  /* 0x0000000b0c0d7899 */ /* 0x000fe400080006ff */
[----:B------:R-:W-:Y:S02]  /*0720*/  USHF.L.U32 UR12, UR12, 0x1, URZ ;  /* 0x000000010c0c7899 */ /* 0x000fe400080006ff */
[----:B------:R-:W-:-:S04]  /*0730*/  UIADD3 UR14, UPT, UPT, -UR7, 0x100000, URZ ;  /* 0x00100000070e7890 */ /* 0x000fc8000fffe1ff */
[----:B------:R-:W-:Y:S02]  /*0740*/  USHF.L.U32 UR15, UR14, 0xb, URZ ;  /* 0x0000000b0e0f7899 */ /* 0x000fe400080006ff */
[----:B------:R-:W-:Y:S01]  /*0750*/  USHF.L.U32 UR14, UR14, 0x1, URZ ;  /* 0x000000010e0e7899 */ /* 0x000fe200080006ff */
[----:B------:R-:W-:Y:S01]  /*0760*/  ELECT P0, URZ, PT ;  /* 0x0000000000ff782f */ /* 0x000fe20003800000 */
[----:B------:R-:W2:Y:S02]  /*0770*/  FENCE.VIEW.ASYNC.S ;  /* 0x00000000000073c6 */ /* 0x000ea40000000000 */
[----:B--2---:R2:W3:Y:S08]  /*0780*/  SYNCS.EXCH.64 URZ, [UR9+0x40], UR12 ;  /* 0x0000400c09ff75b2 */ /* 0x0044f00008000100 */
        /* <DEDUP_REMOVED lines=8> */
.L_x_10:
[----:B------:R-:W4:Y:S01]  /*0810*/  SHFL.IDX PT, R0, R173, RZ, 0x1f ;  /* 0x00001fffad007589 */ /* 0x000f2200000e0000 */
[----:B------:R-:W-:Y:S01]  /*0820*/  NOP ;  /* 0x0000000000007918 */ /* 0x000fe20000000000 */
[----:B----4-:R-:W-:-:S13]  /*0830*/  ISETP.NE.AND P0, PT, R0, 0x3, PT ;  /* 0x000000030000780c */ /* 0x010fda0003f05270 */
[----:B------:R-:W-:Y:S05]  /*0840*/  @P0 BRA `(.L_x_11) ;  /* 0x00000000002c0947 */ /* 0x000fea0003800000 */
[----:B---3--:R-:W-:Y:S01]  /*0850*/  UMOV UR8, 0x400 ;  /* 0x0000040000087882 */ /* 0x008fe20000000000 */
[----:B------:R-:W-:Y:S01]  /*0860*/  UMOV UR7, 0x20 ;  /* 0x0000002000077882 */ /* 0x000fe20000000000 */
[----:B------:R-:W-:Y:S02]  /*0870*/  ULEA UR8, UR37, UR8, 0x18 ;  /* 0x0000000825087291 */ /* 0x000fe4000f8ec0ff */
[----:B--2---:R-:W-:-:S04]  /*0880*/  UIADD3 UR12, UPT, UPT, -UR7, 0x100000, URZ ;  /* 0x00100000070c7890 */ /* 0x004fc8000fffe1ff */
[----:B------:R-:W-:Y:S02]  /*0890*/  USHF.L.U32 UR13, UR12, 0xb, URZ ;  /* 0x0000000b0c0d7899 */ /* 0x000fe400080006ff */
[----:B------:R-:W-:Y:S01]  /*08a0*/  USHF.L.U32 UR12, UR12, 0x1, URZ ;  /* 0x000000010c0c7899 */ /* 0x000fe200080006ff */
[----:B------:R-:W-:Y:S01]  /*08b0*/  ELECT P0, URZ, PT ;  /* 0x0000000000ff782f */ /* 0x000fe20003800000 */
[----:B------:R-:W2:Y:S10]  /*08c0*/  FENCE.VIEW.ASYNC.S ;  /* 0x00000000000073c6 */ /* 0x000eb40000000000 */
[----:B--2---:R4:W2:Y:S01]  /*08d0*/  SYNCS.EXCH.64 URZ, [UR8+0x80], UR12 ;  /* 0x0000800c08ff75b2 */ /* 0x0048a20008000100 */
[----:B------:R4:W3:Y:S02]  /*08e0*/  SYNCS.EXCH.64 URZ, [UR8+0x88], UR12 ;  /* 0x0000880c08ff75b2 */ /* 0x0008e40008000100 */
[----:B----4-:R-:W-:Y:S01]  /*08f0*/  NOP ;  /* 0x0000000000007918 */ /* 0x010fe20000000000 */
.L_x_11:
[----:B------:R-:W4:Y:S01]  /*0900*/  SHFL.IDX PT, R0, R173, RZ, 0x1f ;  /* 0x00001fffad007589 */ /* 0x000f2200000e0000 */
[----:B------:R-:W-:Y:S01]  /*0910*/  NOP ;  /* 0x0000000000007918 */ /* 0x000fe20000000000 */
[----:B----4-:R-:W-:-:S13]  /*0920*/  ISETP.NE.AND P0, PT, R0, 0x4, PT ;  /* 0x000000040000780c */ /* 0x010fda0003f05270 */
[----:B------:R-:W-:Y:S05]  /*0930*/  @P0 BRA `(.L_x_12) ;  /* 0x0000000000480947 */ /* 0x000fea0003800000 */
[----:B--2---:R-:W-:Y:S01]  /*0940*/  UMOV UR9, 0x1e0 ;  /* 0x000001e000097882 */ /* 0x004fe20000000000 */
[----:B---3--:R-:W-:Y:S01]  /*0950*/  UMOV UR8, 0x400 ;  /* 0x0000040000087882 */ /* 0x008fe20000000000 */
[----:B------:R-:W-:Y:S01]  /*0960*/  USEL UR9, UR9, 0x1a0, UP5 ;  /* 0x000001a009097887 */ /* 0x000fe2000a800000 */
        /* <DEDUP_REMOVED lines=10> */
[----:B--2---:R4:W2:Y:S08]  /*0a10*/  SYNCS.EXCH.64 URZ, [UR8+0x90], UR12 ;  /* 0x0000900c08ff75b2 */ /* 0x0048b00008000100 */
[----:B------:R4:W3:Y:S01]  /*0a20*/  SYNCS.EXCH.64 URZ, [UR8+0xa0], UR14 ;  /* 0x0000a00e08ff75b2 */ /* 0x0008e20008000100 */
[----:B------:R4:W1:Y:S01]  /*0a30*/  SYNCS.EXCH.64 URZ, [UR8+0x98], UR12 ;  /* 0x0000980c08ff75b2 */ /* 0x0008620008000100 */
[----:B------:R4:W1:Y:S02]  /*0a40*/  SYNCS.EXCH.64 URZ, [UR8+0xa8], UR14 ;  /* 0x0000a80e08ff75b2 */ /* 0x0008640008000100 */
[----:B----4-:R-:W-:Y:S01]  /*0a50*/  NOP ;  /* 0x0000000000007918 */ /* 0x010fe20000000000 */
.L_x_12:
[----:B------:R-:W4:Y:S01]  /*0a60*/  SHFL.IDX PT, R0, R173, RZ, 0x1f ;  /* 0x00001fffad007589 */ /* 0x000f2200000e0000 */
[----:B------:R-:W-:Y:S01]  /*0a70*/  NOP ;  /* 0x0000000000007918 */ /* 0x000fe20000000000 */
[----:B----4-:R-:W-:-:S13]  /*0a80*/  ISETP.NE.AND P0, PT, R0, 0x5, PT ;  /* 0x000000050000780c */ /* 0x010fda0003f05270 */
[----:B------:R-:W-:Y:S05]  /*0a90*/  @P0 BRA `(.L_x_13) ;  /* 0x0000000000440947 */ /* 0x000fea0003800000 */
[----:B--2---:R-:W-:Y:S01]  /*0aa0*/  UMOV UR9, 0x400 ;  /* 0x0000040000097882 */ /* 0x004fe20000000000 */
        /* <DEDUP_REMOVED lines=16> */
.L_x_13:
[----:B------:R-:W4:Y:S01]  /*0bb0*/  SHFL.IDX PT, R0, R173, RZ, 0x1f ;  /* 0x00001fffad007589 */ /* 0x000f2200000e0000 */
[----:B------:R-:W-:Y:S01]  /*0bc0*/  ISETP.NE.OR P1, PT, RZ, UR10, !P1 ;  /* 0x0000000aff007c0c */ /* 0x000fe2000cf25670 */
        /* <DEDUP_REMOVED lines=12> */
[----:B------:R4:W3:Y:S01]  /*0c90*/  SYNCS.EXCH.64 URZ, [UR8+0xe0], UR12 ;  /* 0x0000e00c08ff75b2 */ /* 0x0008e20008000100 */
[----:B------:R4:W1:Y:S01]  /*0ca0*/  SYNCS.EXCH.64 URZ, [UR8+0xd8], UR12 ;  /* 0x0000d80c08ff75b2 */ /* 0x0008620008000100 */
[----:B------:R4:W1:Y:S02]  /*0cb0*/  SYNCS.EXCH.64 URZ, [UR8+0xe8], UR12 ;  /* 0x0000e80c08ff75b2 */ /* 0x0008640008000100 */
[----:B----4-:R-:W-:Y:S01]  /*0cc0*/  NOP ;  /* 0x0000000000007918 */ /* 0x010fe20000000000 */
.L_x_14:
[----:B------:R-:W-:Y:S01]  /*0cd0*/  VOTEU.ALL UP1, P1 ;  /* 0x0000000000ff7886 */ /* 0x000fe20000820000 */
[----:B---3--:R-:W3:Y:S01]  /*0ce0*/  LDCU UR8, c[0x0][0x36c] ;  /* 0x00006d80ff0877ac */ /* 0x008ee20008000800 */
[----:B------:R-:W-:Y:S01]  /*0cf0*/  NOP ;  /* 0x0000000000007918 */ /* 0x000fe20000000000 */
[----:B------:R-:W-:Y:S01]  /*0d00*/  LOP3.LUT R10, R185, 0x1f, RZ, 0xc0, !PT ;  /* 0x0000001fb90a7812 */ /* 0x000fe200078ec0ff */
[----:B--2---:R-:W-:Y:S01]  /*0d10*/  UMOV UR12, 0x20 ;  /* 0x00000020000c7882 */ /* 0x004fe20000000000 */
[----:B------:R-:W-:Y:S01]  /*0d20*/  @!UP1 UMOV UR7, 0x400 ;  /* 0x0000040000079882 */ /* 0x000fe20000000000 */
[----:B------:R-:W-:-:S04]  /*0d30*/  @!UP1 UIADD3 UR12, UPT, UPT, -UR12, 0x100000, URZ ;  /* 0x001000000c0c9890 */ /* 0x000fc8000fffe1ff */
[----:B------:R-:W-:Y:S02]  /*0d40*/  @!UP1 USHF.L.U32 UR13, UR12, 0xb, URZ ;  /* 0x0000000b0c0d9899 */ /* 0x000fe400080006ff */
[----:B------:R-:W-:Y:S02]  /*0d50*/  @!UP1 USHF.L.U32 UR12, UR12, 0x1, URZ ;  /* 0x000000010c0c9899 */ /* 0x000fe400080006ff */
[----:B------:R-:W-:Y:S01]  /*0d60*/  @!UP1 ULEA UR7, UR37, UR7, 0x18 ;  /* 0x0000000725079291 */ /* 0x000fe2000f8ec0ff */
[----:B------:R-:W-:Y:S01]  /*0d70*/  VOTEU.ALL UP1, P1 ;  /* 0x0000000000ff7886 */ /* 0x000fe20000820000 */
[----:B------:R-:W-:Y:S01]  /*0d80*/  UISETP.NE.AND UP4, UPT, UR10, URZ, UPT ;  /* 0x000000ff0a00728c */ /* 0x000fe2000bf85270 */
[----:B------:R-:W2:Y:S09]  /*0d90*/  FENCE.VIEW.ASYNC.S ;  /* 0x00000000000073c6 */ /* 0x000eb20000000000 */
[----:B--2---:R2:W4:Y:S01]  /*0da0*/  @!UP1 SYNCS.EXCH.64 URZ, [UR7+0xf0], UR12 ;  /* 0x0000f00c07ff95b2 */ /* 0x0045220008000100 */
[----:B---3--:R-:W-:-:S09]  /*0db0*/  UISETP.EQ.U32.AND UP1, UPT, UR8, 0x1, UPT ;  /* 0x000000010800788c */ /* 0x008fd2000bf22070 */
[----:B------:R-:W-:Y:S05]  /*0dc0*/  BRA.U !UP1, `(.L_x_15) ;  /* 0x0000000109087547 */ /* 0x000fea000b800000 */
[----:B-1--4-:R-:W-:Y:S01]  /*0dd0*/  UCGABAR_ARV ;  /* 0x00000000000079c7 */ /* 0x012fe20008000000 */
[----:B------:R-:W-:Y:S05]  /*0de0*/  BRA `(.L_x_16) ;  /* 0x0000000000047947 */ /* 0x000fea0003800000 */
.L_x_15:
[----:B-1--4-:R-:W-:Y:S01]  /*0df0*/  NOP ;  /* 0x0000000000007918 */ /* 0x012fe20000000000 */
.L_x_16:
[----:B------:R-:W1:Y:S01]  /*0e00*/  S2R R20, SR_CTAID.Y ;  /* 0x0000000000147919 */ /* 0x000e620000002600 */
[----:B------:R-:W-:-:S05]  /*0e10*/  CS2R.32 R170, SR_CgaSize ;  /* 0x0000000000aa7805 */ /* 0x000fca0000008a00 */
[----:B------:R-:W-:-:S05]  /*0e20*/  IMAD R170, R170, -0xa0, RZ ;  /* 0xffffff60aaaa7824 */ /* 0x000fca00078e02ff */
[----:B--2---:R-:W-:-:S14]  /*0e30*/  R2UR UR7, R170 ;  /* 0x00000000aa0772ca */ /* 0x004fdc00000e0000 */
[----:B------:R-:W2:Y:S01]  /*0e40*/  LDCU UR7, c[0x0][UR7+0x2b4] ;  /* 0x00005680070777ac */ /* 0x000ea20008000800 */
[----:B------:R-:W-:-:S05]  /*0e50*/  CS2R.32 R0, SR_CgaSize ;  /* 0x0000000000007805 */ /* 0x000fca0000008a00 */
[----:B------:R-:W-:-:S06]  /*0e60*/  IMAD R0, R0, -0xa0, RZ ;  /* 0xffffff6000007824 */ /* 0x000fcc00078e02ff */
[----:B------:R-:W3:Y:S01]  /*0e70*/  LDC R0, c[0x0][R0+0x2a4] ;  /* 0x0000a90000007b82 */ /* 0x000ee20000000800 */
[----:B------:R-:W-:Y:S01]  /*0e80*/  PRMT R8, RZ, 0x7610, R8 ;  /* 0x00007610ff087816 */ /* 0x000fe20000000008 */
[----:B------:R-:W4:Y:S01]  /*0e90*/  S2R R11, SR_CTAID.X ;  /* 0x00000000000b7919 */ /* 0x000f220000002500 */
[----:B------:R-:W-:-:S05]  /*0ea0*/  CS2R.32 R170, SR_CgaSize ;  /* 0x0000000000aa7805 */ /* 0x000fca0000008a00 */
[----:B------:R-:W-:-:S05]  /*0eb0*/  IMAD R170, R170, -0xa0, RZ ;  /* 0xffffff60aaaa7824 */ /* 0x000fca00078e02ff */
[----:B------:R-:W-:-:S14]  /*0ec0*/  R2UR UR8, R170 ;  /* 0x00000000aa0872ca */ /* 0x000fdc00000e0000 */
[----:B------:R-:W3:Y:S01]  /*0ed0*/  LDCU UR8, c[0x0][UR8+0x2b0] ;  /* 0x00005600080877ac */ /* 0x000ee20008000800 */
[----:B------:R-:W-:Y:S01]  /*0ee0*/  UISETP.NE.AND UP2, UPT, UR10, 0x2, UPT ;  /* 0x000000020a00788c */ /* 0x000fe2000bf45270 */
[----:B------:R-:W2:Y:S01]  /*0ef0*/  LDC R9, c[0x0][0xb24] ;  /* 0x0002c900ff097b82 */ /* 0x000ea20000000800 */
[----:B------:R-:W-:-:S05]  /*0f00*/  CS2R.32 R2, SR_CgaSize ;  /* 0x0000000000027805 */ /* 0x000fca0000008a00 */
[----:B------:R-:W-:-:S06]  /*0f10*/  IMAD R2, R2, -0xa0, RZ ;  /* 0xffffff6002027824 */ /* 0x000fcc00078e02ff */
[----:B------:R-:W3:Y:S08]  /*0f20*/  LDC R2, c[0x0][R2+0x2a0] ;  /* 0x0000a80002027b82 */ /* 0x000ef00000000800 */
[----:B------:R-:W3:Y:S01]  /*0f30*/  LDC R72, c[0x0][0xb24] ;  /* 0x0002c900ff487b82 */ /* 0x000ee20000000800 */
[----:B-1----:R-:W-:-:S07]  /*0f40*/  I2FP.F32.U32 R3, R20 ;  /* 0x0000001400037245 */ /* 0x002fce0000201000 */
[----:B------:R-:W1:Y:S01]  /*0f50*/  S2UR UR36, SR_CTAID.Z ;  /* 0x00000000002479c3 */ /* 0x000e620000002700 */
[----:B--2---:R-:W-:Y:S01]  /*0f60*/  ISETP.GE.AND P0, PT, R9, 0x1, PT ;  /* 0x000000010900780c */ /* 0x004fe20003f06270 */
[----:B----4-:R-:W-:Y:S01]  /*0f70*/  IMAD.MOV.U32 R21, RZ, RZ, R11 ;  /* 0x000000ffff157224 */ /* 0x010fe200078e000b */
[----:B------:R-:W-:Y:S01]  /*0f80*/  I2FP.F32.U32 R4, R11 ;  /* 0x0000000b00047245 */ /* 0x000fe20000201000 */
[----:B------:R-:W-:Y:S01]  /*0f90*/  FMUL R3, R3, UR7 ;  /* 0x0000000703037c20 */ /* 0x000fe20008400000 */
[----:B------:R-:W2:Y:S03]  /*0fa0*/  LDCU UR7, c[0x0][0xb30] ;  /* 0x00016600ff0777ac */ /* 0x000ea60008000800 */
[----:B---3--:R-:W-:Y:S01]  /*0fb0*/  FMUL R4, R4, UR8 ;  /* 0x0000000804047c20 */ /* 0x008fe20008400000 */
[----:B------:R-:W3:Y:S08]  /*0fc0*/  F2I.U32.TRUNC.NTZ R147, R3 ;  /* 0x0000000300937305 */ /* 0x000ef0000020f000 */
[----:B------:R-:W4:Y:S01]  /*0fd0*/  F2I.U32.TRUNC.NTZ R170, R4 ;  /* 0x0000000400aa7305 */ /* 0x000f22000020f000 */
[----:B--2---:R-:W-:Y:S01]  /*0fe0*/  UISETP.NE.AND UP3, UPT, UR7, 0x1, UPT ;  /* 0x000000010700788c */ /* 0x004fe2000bf65270 */
[----:B---3--:R-:W-:-:S05]  /*0ff0*/  IADD3 R147, PT, PT, -R147, RZ, RZ ;  /* 0x000000ff93937210 */ /* 0x008fca0007ffe1ff */
[----:B------:R-:W-:Y:S01]  /*1000*/  IMAD R147, R0, R147, R20 ;  /* 0x0000009300937224 */ /* 0x000fe200078e0214 */
[----:B------:R-:W-:Y:S01]  /*1010*/  PRMT R0, RZ, 0x7610, R0 ;  /* 0x00007610ff007816 */ /* 0x000fe20000000000 */
[----:B----4-:R-:W-:-:S04]  /*1020*/  IMAD.MOV R170, RZ, RZ, -R170 ;  /* 0x000000ffffaa7224 */ /* 0x010fc800078e0aaa */
[----:B------:R-:W-:Y:S01]  /*1030*/  IMAD R170, R2, R170, R11 ;  /* 0x000000aa02aa7224 */ /* 0x000fe200078e020b */
[----:B-1----:R-:W-:Y:S06]  /*1040*/  BRA.U UP4, `(.L_x_17) ;  /* 0x0000000104247547 */ /* 0x002fec000b800000 */
[----:B------:R-:W-:Y:S01]  /*1050*/  ISETP.NE.AND P1, PT, R147, RZ, PT ;  /* 0x000000ff9300720c */ /* 0x000fe20003f25270 */
[----:B------:R-:W-:Y:S01]  /*1060*/  IMAD.MOV.U32 R0, RZ, RZ, 0x3 ;  /* 0x00000003ff007424 */ /* 0x000fe200078e00ff */
[C---:B------:R-:W-:Y:S02]  /*1070*/  LOP3.LUT R3, R170.reuse, 0xfffffffe, RZ, 0xc0, !PT ;  /* 0xfffffffeaa037812 */ /* 0x040fe400078ec0ff */
[----:B------:R-:W-:Y:S02]  /*1080*/  ISETP.LT.U32.OR P1, PT, R170, 0x2, !P1 ;  /* 0x00000002aa00780c */ /* 0x000fe40004f21470 */
[----:B------:R-:W-:Y:S02]  /*1090*/  SHF.L.U32 R0, R0, R3, RZ ;  /* 0x0000000300007219 */ /* 0x000fe400000006ff */
[----:B------:R-:W-:Y:S02]  /*10a0*/  SEL R5, RZ, 0x1, !P1 ;  /* 0x00000001ff057807 */ /* 0x000fe40004800000 */
[----:B------:R-:W-:-:S05]  /*10b0*/  SEL R2, RZ, 0x2, !P1 ;  /* 0x00000002ff027807 */ /* 0x000fca0004800000 */
[----:B------:R-:W-:-:S05]  /*10c0*/  IMAD.IADD R2, R5, 0x1, R2 ;  /* 0x0000000105027824 */ /* 0x000fca00078e0202 */
[----:B------:R-:W-:Y:S02]  /*10d0*/  PRMT R8, R2, 0x7610, R8 ;  /* 0x0000761002087816 */ /* 0x000fe40000000008 */
.L_x_17:
[----:B------:R-:W-:Y:S05]  /*10e0*/  @!P0 BRA `(.L_x_18) ;  /* 0x0000000000b88947 */ /* 0x000fea0003800000 */
[----:B------:R-:W1:Y:S01]  /*10f0*/  LDC.64 R4, c[0x0][0xb18] ;  /* 0x0002c600ff047b82 */ /* 0x000e620000000a00 */
[----:B------:R-:W-:-:S07]  /*1100*/  ISETP.NE.AND P0, PT, R9, 0x1, PT ;  /* 0x000000010900780c */ /* 0x000fce0003f05270 */
[----:B------:R-:W2:Y:S08]  /*1110*/  LDC R14, c[0x0][0xb0c] ;  /* 0x0002c300ff0e7b82 */ /* 0x000eb00000000800 */
[----:B------:R-:W3:Y:S08]  /*1120*/  LDC R13, c[0x0][0x370] ;  /* 0x0000dc00ff0d7b82 */ /* 0x000ef00000000800 */
[----:B------:R-:W4:Y:S01]  /*1130*/  LDC R16, c[0x0][0x374] ;  /* 0x0000dd00ff107b82 */ /* 0x000f220000000800 */
[----:B-1----:R-:W-:-:S07]  /*1140*/  ISETP.NE.AND P1, PT, R4, 0x1, PT ;  /* 0x000000010400780c */ /* 0x002fce0003f25270 */
[----:B------:R-:W3:Y:S01]  /*1150*/  LDC.64 R6, c[0x0][0xb10] ;  /* 0x0002c400ff067b82 */ /* 0x000ee20000000a00 */
[----:B--2---:R-:W-:-:S07]  /*1160*/  ISETP.NE.AND P2, PT, R14, 0x1, PT ;  /* 0x000000010e00780c */ /* 0x004fce0003f45270 */
[----:B------:R-:W1:Y:S08]  /*1170*/  LDC R12, c[0x0][0xb20] ;  /* 0x0002c800ff0c7b82 */ /* 0x000e700000000800 */
[----:B------:R-:W2:Y:S01]  /*1180*/  LDC.64 R2, c[0x0][0xb28] ;  /* 0x0002ca00ff027b82 */ /* 0x000ea20000000a00 */
[----:B----4-:R-:W-:-:S04]  /*1190*/  IMAD.HI.U32 R15, R16, R5, RZ ;  /* 0x00000005100f7227 */ /* 0x010fc800078e00ff */
[----:B------:R-:W-:-:S04]  /*11a0*/  IMAD.HI.U32 R5, R20, R5, RZ ;  /* 0x0000000514057227 */ /* 0x000fc800078e00ff */
[----:B---3--:R-:W-:-:S04]  /*11b0*/  IMAD.HI.U32 R18, R13, R6, RZ ;  /* 0x000000060d127227 */ /* 0x008fc800078e00ff */
[C---:B------:R-:W-:Y:S01]  /*11c0*/  IMAD.HI.U32 R22, R11.reuse, R6, RZ ;  /* 0x000000060b167227 */ /* 0x040fe200078e00ff */
[-C--:B------:R-:W-:Y:S02]  /*11d0*/  @P2 SHF.R.U32.HI R13, RZ, R7.reuse, R18 ;  /* 0x00000007ff0d2219 */ /* 0x080fe40000011612 */
[-C--:B-1----:R-:W-:Y:S02]  /*11e0*/  @P1 SHF.R.U32.HI R16, RZ, R12.reuse, R15 ;  /* 0x0000000cff101219 */ /* 0x082fe4000001160f */
[----:B------:R-:W-:Y:S02]  /*11f0*/  SHF.R.U32.HI R5, RZ, R12, R5 ;  /* 0x0000000cff057219 */ /* 0x000fe40000011605 */
[----:B------:R-:W-:Y:S02]  /*1200*/  SHF.R.U32.HI R22, RZ, R7, R22 ;  /* 0x00000007ff167219 */ /* 0x000fe40000011616 */
[----:B------:R-:W-:Y:S01]  /*1210*/  SEL R5, R20, R5, !P1 ;  /* 0x0000000514057207 */ /* 0x000fe20004800000 */
[----:B--2---:R-:W-:Y:S01]  /*1220*/  IMAD.HI.U32 R18, R16, R2, RZ ;  /* 0x0000000210127227 */ /* 0x004fe200078e00ff */
[----:B------:R-:W-:-:S02]  /*1230*/  SEL R21, R11, R22, !P2 ;  /* 0x000000160b157207 */ /* 0x000fc40005000000 */
[----:B------:R-:W-:Y:S01]  /*1240*/  IADD3 R7, PT, PT, -R5, RZ, RZ ;  /* 0x000000ff05077210 */ /* 0x000fe20007ffe1ff */
[----:B------:R-:W-:Y:S01]  /*1250*/  IMAD.HI.U32 R6, R13, R2, RZ ;  /* 0x000000020d067227 */ /* 0x000fe200078e00ff */
[----:B------:R-:W-:-:S03]  /*1260*/  @P0 SHF.R.U32.HI R16, RZ, R3, R18 ;  /* 0x00000003ff100219 */ /* 0x000fc60000011612 */
[----:B------:R-:W-:Y:S01]  /*1270*/  IMAD R7, R4, R7, R20 ;  /* 0x0000000704077224 */ /* 0x000fe200078e0214 */
[----:B------:R-:W-:Y:S01]  /*1280*/  @P0 SHF.R.U32.HI R13, RZ, R3, R6 ;  /* 0x00000003ff0d0219 */ /* 0x000fe20000011606 */
[----:B------:R-:W-:-:S04]  /*1290*/  IMAD R16, R16, R9, RZ ;  /* 0x0000000910107224 */ /* 0x000fc800078e02ff */
[----:B------:R-:W-:Y:S01]  /*12a0*/  IMAD R6, R13, R9, RZ ;  /* 0x000000090d067224 */ /* 0x000fe200078e02ff */
[----:B------:R-:W-:-:S04]  /*12b0*/  ISETP.GE.AND P1, PT, R5, R16, PT ;  /* 0x000000100500720c */ /* 0x000fc80003f26270 */
[----:B------:R-:W-:Y:S01]  /*12c0*/  ISETP.GE.OR P1, PT, R21, R6, P1 ;  /* 0x000000061500720c */ /* 0x000fe20000f26670 */
[----:B------:R-:W-:-:S05]  /*12d0*/  IMAD.HI.U32 R6, R5, R2, RZ ;  /* 0x0000000205067227 */ /* 0x000fca00078e00ff */
[----:B------:R-:W-:-:S04]  /*12e0*/  SHF.R.U32.HI R6, RZ, R3, R6 ;  /* 0x00000003ff067219 */ /* 0x000fc80000011606 */
[----:B------:R-:W-:-:S03]  /*12f0*/  SEL R6, R5, R6, !P0 ;  /* 0x0000000605067207 */ /* 0x000fc60004000000 */
[----:B------:R-:W-:Y:S01]  /*1300*/  @!P1 IMAD.HI.U32 R12, R21, R2, RZ ;  /* 0x00000002150c9227 */ /* 0x000fe200078e00ff */
[----:B------:R-:W-:-:S04]  /*1310*/  IADD3 R2, PT, PT, -R6, RZ, RZ ;  /* 0x000000ff06027210 */ /* 0x000fc80007ffe1ff */
[----:B------:R-:W-:Y:S01]  /*1320*/  @!P1 SHF.R.U32.HI R12, RZ, R3, R12 ;  /* 0x00000003ff0c9219 */ /* 0x000fe2000001160c */
[----:B------:R-:W-:-:S03]  /*1330*/  IMAD R2, R9, R2, R5 ;  /* 0x0000000209027224 */ /* 0x000fc600078e0205 */
[----:B------:R-:W-:-:S05]  /*1340*/  @!P1 SEL R3, R21, R12, !P0 ;  /* 0x0000000c15039207 */ /* 0x000fca0004000000 */
[--C-:B------:R-:W-:Y:S02]  /*1350*/  @!P1 IMAD.IADD R6, R6, 0x1, -R3.reuse ;  /* 0x0000000106069824 */ /* 0x100fe400078e0a03 */
[----:B------:R-:W-:Y:S01]  /*1360*/  @!P1 IMAD R3, R2, R13, R3 ;  /* 0x0000000d02039224 */ /* 0x000fe200078e0203 */
[----:B------:R-:W-:Y:S01]  /*1370*/  IADD3 R2, PT, PT, -R21, RZ, RZ ;  /* 0x000000ff15027210 */ /* 0x000fe20007ffe1ff */
[----:B------:R-:W-:Y:S02]  /*1380*/  @!P1 IMAD R5, R6, R9, R21 ;  /* 0x0000000906059224 */ /* 0x000fe400078e0215 */
[----:B------:R-:W-:Y:S02]  /*1390*/  @!P1 IMAD.MOV.U32 R21, RZ, RZ, R3 ;  /* 0x000000ffff159224 */ /* 0x000fe400078e0003 */
[----:B------:R-:W-:Y:S02]  /*13a0*/  IMAD R2, R14, R2, R11 ;  /* 0x000000020e027224 */ /* 0x000fe400078e020b */
[----:B------:R-:W-:-:S02]  /*13b0*/  IMAD R20, R5, R4, R7 ;  /* 0x0000000405147224 */ /* 0x000fc400078e0207 */
[----:B------:R-:W-:Y:S02]  /*13c0*/  IMAD R21, R21, R14, R2 ;  /* 0x0000000e15157224 */ /* 0x000fe400078e0202 */
.L_x_18:
[----:B------:R-:W-:Y:S05]  /*13d0*/  BRA.U UP3, `(.L_x_19) ;  /* 0x0000000103407547 */ /* 0x000fea000b800000 */
[----:B------:R-:W1:Y:S08]  /*13e0*/  LDC.64 R4, c[0x0][0xb10] ;  /* 0x0002c400ff047b82 */ /* 0x000e700000000a00 */
[----:B------:R-:W2:Y:S08]  /*13f0*/  LDC.64 R2, c[0x0][0xb18] ;  /* 0x0002c600ff027b82 */ /* 0x000eb00000000a00 */
[----:B------:R-:W3:Y:S08]  /*1400*/  LDC R6, c[0x0][0xb20] ;  /* 0x0002c800ff067b82 */ /* 0x000ef00000000800 */
[----:B------:R-:W4:Y:S01]  /*1410*/  LDC R12, c[0x0][0xb0c] ;  /* 0x0002c300ff0c7b82 */ /* 0x000f220000000800 */
[----:B-1----:R-:W-:-:S05]  /*1420*/  IMAD.HI.U32 R4, R21, R4, RZ ;  /* 0x0000000415047227 */ /* 0x002fca00078e00ff */
[----:B------:R-:W-:Y:S01]  /*1430*/  SHF.R.U32.HI R4, RZ, R5, R4 ;  /* 0x00000005ff047219 */ /* 0x000fe20000011604 */
[----:B--2---:R-:W-:Y:S01]  /*1440*/  IMAD.HI.U32 R3, R20, R3, RZ ;  /* 0x0000000314037227 */ /* 0x004fe200078e00ff */
[----:B------:R-:W-:-:S04]  /*1450*/  ISETP.NE.AND P0, PT, R2, 0x1, PT ;  /* 0x000000010200780c */ /* 0x000fc80003f05270 */
[----:B---3--:R-:W-:-:S04]  /*1460*/  SHF.R.U32.HI R3, RZ, R6, R3 ;  /* 0x00000006ff037219 */ /* 0x008fc80000011603 */
[----:B------:R-:W-:Y:S02]  /*1470*/  SEL R3, R20, R3, !P0 ;  /* 0x0000000314037207 */ /* 0x000fe40004000000 */
[----:B----4-:R-:W-:-:S04]  /*1480*/  ISETP.NE.AND P1, PT, R12, 0x1, PT ;  /* 0x000000010c00780c */ /* 0x010fc80003f25270 */
[----:B------:R-:W-:-:S05]  /*1490*/  SEL R6, R21, R4, !P1 ;  /* 0x0000000415067207 */ /* 0x000fca0004800000 */
[----:B------:R-:W-:Y:S02]  /*14a0*/  IMAD.IADD R4, R3, 0x1, -R6 ;  /* 0x0000000103047824 */ /* 0x000fe400078e0a06 */
[----:B------:R-:W-:Y:S02]  /*14b0*/  IMAD.IADD R3, R6, 0x1, -R3 ;  /* 0x0000000106037824 */ /* 0x000fe400078e0a03 */
[----:B------:R-:W-:Y:S02]  /*14c0*/  IMAD R21, R4, R12, R21 ;  /* 0x0000000c04157224 */ /* 0x000fe400078e0215 */
[----:B------:R-:W-:Y:S02]  /*14d0*/  IMAD R20, R3, R2, R20 ;  /* 0x0000000203147224 */ /* 0x000fe400078e0214 */
.L_x_19:
[----:B------:R-:W-:Y:S05]  /*14e0*/  BRA.U !UP1, `(.L_x_20) ;  /* 0x00000001090c7547 */ /* 0x000fea000b800000 */
[----:B------:R-:W-:Y:S01]  /*14f0*/  UCGABAR_WAIT ;  /* 0x0000000000007dc7 */ /* 0x000fe20008000000 */
[----:B------:R-:W-:Y:S01]  /*1500*/  CCTL.IVALL ;  /* 0x00000000ff00798f */ /* 0x000fe20002000000 */
[----:B------:R-:W-:Y:S05]  /*1510*/  BRA `(.L_x_21) ;  /* 0x0000000000047947 */ /* 0x000fea0003800000 */
.L_x_20:
[----:B------:R-:W-:Y:S06]  /*1520*/  BAR.SYNC.DEFER_BLOCKING 0x0 ;  /* 0x0000000000007b1d */ /* 0x000fec0000010000 */
.L_x_21:
[----:B------:R-:W-:Y:S05]  /*1530*/  BRA.U UP2, `(.L_x_22) ;  /* 0x0000001102a47547 */ /* 0x000fea000b800000 */
[----:B------:R-:W1:Y:S01]  /*1540*/  LDCU UR4, c[0x0][0x38c] ;  /* 0x00007180ff0477ac */ /* 0x000e620008000800 */
[----:B------:R-:W2:Y:S01]  /*1550*/  LDC R9, c[0x0][0x370] ;  /* 0x0000dc00ff097b82 */ /* 0x000ea20000000800 */
[----:B------:R-:W-:Y:S01]  /*1560*/  IMAD.SHL.U32 R16, R11, 0x80, RZ ;  /* 0x000000800b107824 */ /* 0x000fe200078e00ff */
[----:B------:R-:W-:Y:S01]  /*1570*/  PLOP3.LUT P1, PT, PT, PT, UP5, 0x80, 0x8 ;  /* 0x000000000008781c */ /* 0x000fe20003f2f058 */
[----:B------:R-:W-:Y:S01]  /*1580*/  UISETP.NE.AND UP1, UPT, UR10, URZ, UPT ;  /* 0x000000ff0a00728c */ /* 0x000fe2000bf25270 */
[----:B------:R-:W-:Y:S01]  /*1590*/  ISETP.NE.AND P4, PT, R10, RZ, P5 ;  /* 0x000000ff0a00720c */ /* 0x000fe20002f85270 */
[----:B------:R-:W-:Y:S01]  /*15a0*/  IMAD.MOV.U32 R15, RZ, RZ, 0x1 ;  /* 0x00000001ff0f7424 */ /* 0x000fe200078e00ff */
[----:B------:R-:W-:Y:S01]  /*15b0*/  PLOP3.LUT P1, PT, P1, PT, PT, 0x8, 0x80 ;  /* 0x000000000080781c */ /* 0x000fe20000f2e170 */
[----:B------:R-:W-:Y:S01]  /*15c0*/  IMAD.MOV.U32 R14, RZ, RZ, RZ ;  /* 0x000000ffff0e7224 */ /* 0x000fe200078e00ff */
[----:B------:R-:W3:Y:S01]  /*15d0*/  LDC R0, c[0x0][0x374] ;  /* 0x0000dd00ff007b82 */ /* 0x000ee20000000800 */
[----:B------:R-:W-:Y:S01]  /*15e0*/  CS2R R12, SRZ ;  /* 0x00000000000c7805 */ /* 0x000fe2000001ff00 */
[----:B------:R-:W-:Y:S01]  /*15f0*/  IMAD.MOV.U32 R10, RZ, RZ, 0x1 ;  /* 0x00000001ff0a7424 */ /* 0x000fe200078e00ff */
[----:B------:R-:W-:Y:S01]  /*1600*/  LOP3.LUT R16, R16, 0x80, RZ, 0xc0, !PT ;  /* 0x0000008010107812 */ /* 0x000fe200078ec0ff */
[----:B------:R-:W4:Y:S01]  /*1610*/  LDCU.64 UR14, c[0x0][0x348] ;  /* 0x00006900ff0e77ac */ /* 0x000f220008000a00 */
[----:B------:R-:W-:-:S02]  /*1620*/  USEL UR22, UR6, 0x2, UP1 ;  /* 0x0000000206167887 */ /* 0x000fc40008800000 */
[----:B-1----:R-:W-:Y:S01]  /*1630*/  UIADD3 UR5, UPT, UPT, UR4, 0x3f, URZ ;  /* 0x0000003f04057890 */ /* 0x002fe2000fffe0ff */
[----:B------:R-:W-:-:S03]  /*1640*/  UMOV UR23, URZ ;  /* 0x000000ff00177c82 */ /* 0x000fc60008000000 */
[----:B------:R-:W-:-:S04]  /*1650*/  USHF.R.S32.HI UR7, URZ, 0x1f, UR5 ;  /* 0x0000001fff077899 */ /* 0x000fc80008011405 */
[----:B------:R-:W-:Y:S02]  /*1660*/  ULEA.HI UR7, UR7, UR5, URZ, 0x6 ;  /* 0x0000000507077291 */ /* 0x000fe4000f8f30ff */
[----:B------:R-:W-:Y:S02]  /*1670*/  UIADD3 UR5, UPT, UPT, UR4, -0x1, URZ ;  /* 0xffffffff04057890 */ /* 0x000fe4000fffe0ff */
[----:B------:R-:W-:Y:S02]  /*1680*/  USHF.R.S32.HI UR7, URZ, 0x6, UR7 ;  /* 0x00000006ff077899 */ /* 0x000fe40008011407 */
[----:B------:R-:W-:Y:S02]  /*1690*/  UISETP.GE.U32.AND UP2, UPT, UR5, -0x7f, UPT ;  /* 0xffffff810500788c */ /* 0x000fe4000bf46070 */
[----:B------:R-:W-:Y:S02]  /*16a0*/  UISETP.LT.U32.AND UP0, UPT, UR7, 0x4, UPT ;  /* 0x000000040700788c */ /* 0x000fe4000bf01070 */
[----:B------:R-:W-:-:S02]  /*16b0*/  UIADD3 UR4, UPT, UPT, UR4, 0x7e, URZ ;  /* 0x0000007e04047890 */ /* 0x000fc4000fffe0ff */
[----:B------:R-:W-:-:S04]  /*16c0*/  USEL UR5, UR7, 0x4, UP0 ;  /* 0x0000000407057887 */ /* 0x000fc80008000000 */
[----:B------:R-:W-:Y:S02]  /*16d0*/  UIADD3 UR21, UPT, UPT, UR5, -0x1, URZ ;  /* 0xffffffff05157890 */ /* 0x000fe4000fffe0ff */
[----:B------:R-:W-:Y:S02]  /*16e0*/  @UP2 UIADD3 UR21, UPT, UPT, UR5, URZ, URZ ;  /* 0x000000ff05152290 */ /* 0x000fe4000fffe0ff */
[----:B------:R-:W-:Y:S02]  /*16f0*/  UIADD3 UR24, UPT, UPT, UR7, -UR5, URZ ;  /* 0x8000000507187290 */ /* 0x000fe4000fffe0ff */
[----:B------:R-:W-:Y:S02]  /*1700*/  UIADD3 UR13, UPT, UPT, UR21, 0x1, URZ ;  /* 0x00000001150d7890 */ /* 0x000fe4000fffe0ff */
[----:B--2-4-:R-:W-:-:S12]  /*1710*/  UIADD3 UR21, UPT, UPT, -UR21, URZ, URZ ;  /* 0x000000ff15157290 */ /* 0x014fd8000fffe1ff */
.L_x_42:
[----:B------:R-:W-:Y:S01]  /*1720*/  UISETP.NE.AND UP0, UPT, UR37, URZ, UPT ;  /* 0x000000ff2500728c */ /* 0x000fe2000bf05270 */
[----:B------:R-:W1:Y:S08]  /*1730*/  S2UR UR37, SR_CgaCtaId ;  /* 0x00000000002579c3 */ /* 0x000e700000008800 */
[----:B------:R-:W-:Y:S05]  /*1740*/  BRA.U UP0, `(.L_x_23) ;  /* 0x0000000100347547 */ /* 0x000fea000b800000 */
[----:B------:R-:W2:Y:S01]  /*1750*/  S2R R2, SR_CgaCtaId ;  /* 0x0000000000027919 */ /* 0x000ea20000008800 */
[----:B------:R-:W-:-:S04]  /*1760*/  MOV R3, 0x400 ;  /* 0x0000040000037802 */ /* 0x000fc80000000f00 */
[----:B--2---:R-:W-:Y:S02]  /*1770*/  LEA R3, R2, R3, 0x18 ;  /* 0x0000000302037211 */ /* 0x004fe400078ec0ff */
[----:B------:R-:W-:-:S03]  /*1780*/  SHF.L.U32 R2, R10, 0x1f, RZ ;  /* 0x0000001f0a027819 */ /* 0x000fc600000006ff */
[----:B------:R-:W-:-:S04]  /*1790*/  IMAD R3, R12, 0x8, R3 ;  /* 0x000000080c037824 */ /* 0x000fc800078e0203 */
[----:B------:R-:W2:Y:S02]  /*17a0*/  SYNCS.PHASECHK.TRANS64.TRYWAIT P0, [R3+URZ+0xe0], R2 ;  /* 0x0000e002030075a7 */ /* 0x000ea400080011ff */
[----:B--2---:R-:W-:Y:S05]  /*17b0*/  @!P0 BRA `(.L_x_24) ;  /* 0x0000009c00a88947 */ /* 0x004fea0003800000 */
.L_x_144:
[----:B------:R-:W-:Y:S01]  /*17c0*/  VIADD R12, R12, 0x1 ;  /* 0x000000010c0c7836 */ /* 0x000fe20000000000 */
[----:B------:R2:W-:Y:S04]  /*17d0*/  SYNCS.ARRIVE.TRANS64.A1T0 RZ, [R3+URZ+0xd0], RZ ;  /* 0x0000d0ff03ff79a7 */ /* 0x0005e800081000ff */
[----:B------:R-:W-:-:S04]  /*17e0*/  ISETP.NE.AND P0, PT, R12, 0x2, PT ;  /* 0x000000020c00780c */ /* 0x000fc80003f05270 */
[----:B------:R-:W-:Y:S02]  /*17f0*/  SEL R12, R12, RZ, P0 ;  /* 0x000000ff0c0c7207 */ /* 0x000fe40000000000 */
[----:B--2---:R-:W-:-:S04]  /*1800*/  SEL R3, RZ, 0x1, P0 ;  /* 0x00000001ff037807 */ /* 0x004fc80000000000 */
[----:B------:R-:W-:-:S07]  /*1810*/  LOP3.LUT R10, R10, R3, RZ, 0x3c, !PT ;  /* 0x000000030a0a7212 */ /* 0x000fce00078e3cff */
.L_x_23:
[----:B------:R-:W-:Y:S01]  /*1820*/  UMOV UR6, 0x400 ;  /* 0x0000040000067882 */ /* 0x000fe20000000000 */
[----:B------:R-:W-:Y:S01]  /*1830*/  LEA.HI R3, R21, R21, RZ, 0x1 ;  /* 0x0000001515037211 */ /* 0x000fe200078f08ff */
[----:B-1----:R-:W-:Y:S01]  /*1840*/  ULEA UR6, UR37, UR6, 0x18 ;  /* 0x0000000625067291 */ /* 0x002fe2000f8ec0ff */
[----:B------:R-:W-:Y:S01]  /*1850*/  SHF.L.U32 R2, R15, 0x1f, RZ ;  /* 0x0000001f0f027819 */ /* 0x000fe200000006ff */
[----:B------:R-:W-:Y:S01]  /*1860*/  UISETP.GE.U32.AND UP0, UPT, UR4, 0x7f, UPT ;  /* 0x0000007f0400788c */ /* 0x000fe2000bf06070 */
[C---:B------:R-:W-:Y:S01]  /*1870*/  R2UR UR9, R16.reuse ;  /* 0x00000000100972ca */ /* 0x040fe200000e0000 */
[----:B------:R-:W-:Y:S01]  /*1880*/  ULEA UR8, UR23, UR6, 0x3 ;  /* 0x0000000617087291 */ /* 0x000fe2000f8e18ff */
[----:B------:R-:W-:Y:S01]  /*1890*/  IMAD.SHL.U32 R3, R3, 0x80, RZ ;  /* 0x0000008003037824 */ /* 0x000fe200078e00ff */
[----:B------:R-:W-:Y:S01]  /*18a0*/  R2UR UR11, R16 ;  /* 0x00000000100b72ca */ /* 0x000fe200000e0000 */
[----:B------:R-:W-:-:S03]  /*18b0*/  UMOV UR25, URZ ;  /* 0x000000ff00197c82 */ /* 0x000fc60008000000 */
[----:B------:R-:W-:-:S03]  /*18c0*/  R2UR UR35, R3 ;  /* 0x00000000032372ca */ /* 0x000fc600000e0000 */
[----:B------:R1:W2:Y:S01]  /*18d0*/  SYNCS.PHASECHK.TRANS64.TRYWAIT P0, [UR8+0x20], R2 ;  /* 0x00002002ff0075a7 */ /* 0x0002a20008001108 */
[----:B------:R-:W-:-:S09]  /*18e0*/  R2UR UR8, R20 ;  /* 0x00000000140872ca */ /* 0x000fd200000e0000 */
[----:B------:R-:W-:-:S04]  /*18f0*/  ULOP3.LUT UR35, UR9, 0xffffff00, UR35, 0xf8, !UPT ;  /* 0xffffff0009237892 */ /* 0x000fc8000f8ef823 */
[----:B------:R-:W-:Y:S01]  /*1900*/  ULEA UR11, UR8, UR11, 0x8 ;  /* 0x0000000b080b7291 */ /* 0x000fe2000f8e40ff */
[----:B------:R-:W-:Y:S11]  /*1910*/  BRA.U !UP0, `(.L_x_25) ;  /* 0x0000000108bc7547 */ /* 0x000ff6000b800000 */
[----:B------:R-:W-:Y:S01]  /*1920*/  UMOV UR16, UR21 ;  /* 0x0000001500107c82 */ /* 0x000fe20008000000 */
[----:B------:R-:W-:Y:S01]  /*1930*/  UMOV UR17, UR23 ;  /* 0x0000001700117c82 */ /* 0x000fe20008000000 */
[----:B------:R-:W-:-:S05]  /*1940*/  UMOV UR34, URZ ;  /* 0x000000ff00227c82 */ /* 0x000fca0008000000 */
.L_x_31:
[----:B------:R-:W-:Y:S01]  /*1950*/  ULEA UR33, UR17, UR6, 0x3 ;  /* 0x0000000611217291 */ /* 0x000fe2000f8e18ff */
[----:B------:R-:W-:Y:S01]  /*1960*/  @P5 MOV R3, 0x8000 ;  /* 0x0000800000035802 */ /* 0x000fe20000000f00 */
[----:B-12-4-:R-:W-:Y:S10]  /*1970*/  @P0 BRA `(.L_x_26) ;  /* 0x00000000000c0947 */ /* 0x016ff40003800000 */
[----:B------:R-:W-:-:S04]  /*1980*/  SHF.L.U32 R5, R15, 0x1f, RZ ;  /* 0x0000001f0f057819 */ /* 0x000fc800000006ff */
[----:B------:R-:W2:Y:S02]  /*1990*/  SYNCS.PHASECHK.TRANS64.TRYWAIT P0, [UR33+0x20], R5 ;  /* 0x00002005ff0075a7 */ /* 0x000ea40008001121 */
[----:B--2---:R-:W-:Y:S05]  /*19a0*/  @!P0 BRA `(.L_x_27) ;  /* 0x0000009c00408947 */ /* 0x004fea0003800000 */
.L_x_26:
[----:B------:R2:W-:Y:S01]  /*19b0*/  @P5 SYNCS.ARRIVE.TRANS64 RZ, [UR33], R3 ;  /* 0x00000003ffff59a7 */ /* 0x0005e20008000021 */
[----:B------:R-:W-:Y:S02]  /*19c0*/  ULOP3.LUT UR8, UR22, 0x2, URZ, 0xfc, !UPT ;  /* 0x0000000216087892 */ /* 0x000fe4000f8efcff */
[----:B------:R-:W-:Y:S02]  /*19d0*/  UIADD3 UR16, UPT, UPT, UR16, 0x1, URZ ;  /* 0x0000000110107890 */ /* 0x000fe4000fffe0ff */
[----:B------:R-:W-:Y:S02]  /*19e0*/  UISETP.NE.AND UP0, UPT, UR8, 0x2, UPT ;  /* 0x000000020800788c */ /* 0x000fe4000bf05270 */
[----:B------:R-:W-:-:S07]  /*19f0*/  UISETP.NE.AND UP2, UPT, UR16, 0x1, UPT ;  /* 0x000000011000788c */ /* 0x000fce000bf45270 */
[----:B------:R-:W-:Y:S05]  /*1a00*/  BRA.U UP0, `(.L_x_28) ;  /* 0x0000000100047547 */ /* 0x000fea000b800000 */
[----:B------:R-:W-:Y:S05]  /*1a10*/  BPT.TRAP 0x1 ;  /* 0x000000040000795c */ /* 0x000fea0000300000 */
.L_x_28:
[----:B------:R-:W-:Y:S04]  /*1a20*/  BSSY.RECONVERGENT B0, `(.L_x_29) ;  /* 0x0000003000007945 */ /* 0x000fe80003800200 */
[----:B------:R-:W-:Y:S05]  /*1a30*/  @!P4 BRA `(.L_x_30) ;  /* 0x000000000004c947 */ /* 0x000fea0003800000 */
[----:B------:R-:W-:Y:S05]  /*1a40*/  BPT.TRAP 0x1 ;  /* 0x000000040000795c */ /* 0x000fea0000300000 */
.L_x_30:
[----:B------:R-:W-:Y:S05]  /*1a50*/  BSYNC.RECONVERGENT B0 ;  /* 0x0000000000007941 */ /* 0x000fea0003800200 */
.L_x_29:
[----:B------:R-:W-:Y:S02]  /*1a60*/  UIADD3 UR23, UPT, UPT, UR17, 0x1, URZ ;  /* 0x0000000111177890 */ /* 0x000fe4000fffe0ff */
[----:B------:R-:W-:Y:S02]  /*1a70*/  UIADD3 UR28, UP1, UPT, UR14, 0x80, URZ ;  /* 0x000000800e1c7890 */ /* 0x000fe4000ff3e0ff */
[----:B------:R-:W-:Y:S02]  /*1a80*/  UISETP.NE.AND UP0, UPT, UR23, 0x4, UPT ;  /* 0x000000041700788c */ /* 0x000fe4000bf05270 */
[----:B------:R-:W-:Y:S02]  /*1a90*/  ULOP3.LUT UR33, UR33, 0xfefffff8, URZ, 0xc0, !UPT ;  /* 0xfefffff821217892 */ /* 0x000fe4000f8ec0ff */
[----:B------:R-:W-:Y:S02]  /*1aa0*/  USEL UR9, URZ, 0x1, UP0 ;  /* 0x00000001ff097887 */ /* 0x000fe40008000000 */
[----:B------:R-:W-:-:S02]  /*1ab0*/  USEL UR23, UR23, URZ, UP0 ;  /* 0x000000ff17177287 */ /* 0x000fc40008000000 */
[----:B------:R-:W-:Y:S02]  /*1ac0*/  UIADD3 UR26, UP0, UPT, UR14, 0x180, URZ ;  /* 0x000001800e1a7890 */ /* 0x000fe4000ff1e0ff */
[----:B------:R-:W-:Y:S01]  /*1ad0*/  ULEA UR8, UR23, UR6, 0x3 ;  /* 0x0000000617087291 */ /* 0x000fe2000f8e18ff */
[----:B------:R-:W-:Y:S01]  /*1ae0*/  LOP3.LUT R15, R15, UR9, RZ, 0x3c, !PT ;  /* 0x000000090f0f7c12 */ /* 0x000fe2000f8e3cff */
[----:B------:R-:W-:Y:S02]  /*1af0*/  UIADD3.X UR29, UPT, UPT, URZ, UR15, URZ, UP1, !UPT ;  /* 0x0000000fff1d7290 */ /* 0x000fe40008ffe4ff */
[----:B------:R-:W-:Y:S01]  /*1b00*/  UIADD3.X UR27, UPT, UPT, URZ, UR15, URZ, UP0, !UPT ;  /* 0x0000000fff1b7290 */ /* 0x000fe200087fe4ff */
[----:B-1----:R-:W-:Y:S01]  /*1b10*/  SHF.L.U32 R2, R15, 0x1f, RZ ;  /* 0x0000001f0f027819 */ /* 0x002fe200000006ff */
[----:B------:R-:W-:Y:S01]  /*1b20*/  UMOV UR18, 0x0 ;  /* 0x0000000000127882 */ /* 0x000fe20000000000 */
[----:B------:R-:W-:Y:S01]  /*1b30*/  UMOV UR19, 0x10000000 ;  /* 0x1000000000137882 */ /* 0x000fe20000000000 */
[----:B------:R-:W-:Y:S01]  /*1b40*/  UMOV UR10, UR34 ;  /* 0x00000022000a7c82 */ /* 0x000fe20008000000 */
[----:B------:R4:W1:Y:S01]  /*1b50*/  SYNCS.PHASECHK.TRANS64.TRYWAIT P0, [UR8+0x20], R2 ;  /* 0x00002002ff0075a7 */ /* 0x0008620008001108 */
[----:B------:R-:W-:Y:S01]  /*1b60*/  ULEA UR8, UR17, UR6, 0xd ;  /* 0x0000000611087291 */ /* 0x000fe2000f8e68ff */
[----:B------:R-:W-:Y:S01]  /*1b70*/  UMOV UR12, UR36 ;  /* 0x00000024000c7c82 */ /* 0x000fe20008000000 */
[----:B------:R-:W-:-:S02]  /*1b80*/  UMOV UR9, UR33 ;  /* 0x0000002100097c82 */ /* 0x000fc40008000000 */
[----:B------:R-:W-:Y:S02]  /*1b90*/  UIADD3 UR32, UPT, UPT, UR8, 0xc400, URZ ;  /* 0x0000c40008207890 */ /* 0x000fe4000fffe0ff */
[----:B------:R-:W-:Y:S01]  /*1ba0*/  UIADD3 UR8, UPT, UPT, UR8, 0x14400, URZ ;  /* 0x0001440008087890 */ /* 0x000fe2000fffe0ff */
[----:B------:R-:W-:Y:S01]  /*1bb0*/  UMOV UR25, UR13 ;  /* 0x0000000d00197c82 */ /* 0x000fe20008000000 */
[----:B------:R-:W-:-:S05]  /*1bc0*/  UMOV UR17, UR23 ;  /* 0x0000001700117c82 */ /* 0x000fca0008000000 */
[----:B------:R2:W-:Y:S02]  /*1bd0*/  UTMALDG.3D.2CTA [UR32], [UR28], desc[UR18] ;  /* 0x000012201c0075b4 */ /* 0x0005e40008211000 */
[----:B------:R4:W-:Y:S01]  /*1be0*/  UTMALDG.3D.2CTA [UR8], [UR26], desc[UR18] ;  /* 0x000012081a0075b4 */ /* 0x0009e20008211000 */
[----:B--2---:R-:W-:Y:S01]  /*1bf0*/  UIADD3 UR34, UPT, UPT, UR34, 0x40, URZ ;  /* 0x0000004022227890 */ /* 0x004fe2000fffe0ff */
[----:B------:R-:W-:Y:S11]  /*1c00*/  BRA.U UP2, `(.L_x_31) ;  /* 0xfffffffd02507547 */ /* 0x000ff6000b83ffff */
.L_x_25:
[----:B----4-:R-:W-:Y:S01]  /*1c10*/  ULEA UR8, UR23, UR6, 0x3 ;  /* 0x0000000617087291 */ /* 0x010fe2000f8e18ff */
[----:B-1----:R-:W-:Y:S01]  /*1c20*/  SHF.L.U32 R2, R15, 0x1f, RZ ;  /* 0x0000001f0f027819 */ /* 0x002fe200000006ff */
[----:B------:R-:W-:Y:S01]  /*1c30*/  @!P1 SYNCS.ARRIVE.TRANS64.A1T0 RZ, [UR6+0x88], RZ ;  /* 0x000088ffffff99a7 */ /* 0x000fe20008100006 */
[----:B------:R-:W-:-:S06]  /*1c40*/  UISETP.GT.AND UP0, UPT, UR7, UR5, UPT ;  /* 0x000000050700728c */ /* 0x000fcc000bf04270 */
[----:B--2---:R1:W2:Y:S03]  /*1c50*/  SYNCS.PHASECHK.TRANS64.TRYWAIT P0, [UR8+0x20], R2 ;  /* 0x00002002ff0075a7 */ /* 0x0042a60008001108 */
[----:B------:R-:W-:Y:S05]  /*1c60*/  BRA.U !UP0, `(.L_x_32) ;  /* 0x0000000108bc7547 */ /* 0x000fea000b800000 */
[----:B------:R-:W-:Y:S01]  /*1c70*/  UIADD3 UR26, UPT, UPT, UR24, UR25, URZ ;  /* 0x00000019181a7290 */ /* 0x000fe2000fffe0ff */
[----:B------:R-:W-:-:S11]  /*1c80*/  UMOV UR27, UR23 ;  /* 0x00000017001b7c82 */ /* 0x000fd60008000000 */
.L_x_38:
[----:B------:R-:W-:Y:S01]  /*1c90*/  ULEA UR17, UR27, UR6, 0x3 ;  /* 0x000000061b117291 */ /* 0x000fe2000f8e18ff */
[----:B--2---:R-:W-:Y:S01]  /*1ca0*/  @P5 MOV R3, 0x8000 ;  /* 0x0000800000035802 */ /* 0x004fe20000000f00 */
[----:B-12---:R-:W-:Y:S10]  /*1cb0*/  @P0 BRA `(.L_x_33) ;  /* 0x00000000000c0947 */ /* 0x006ff40003800000 */
[----:B------:R-:W-:-:S04]  /*1cc0*/  SHF.L.U32 R5, R15, 0x1f, RZ ;  /* 0x0000001f0f057819 */ /* 0x000fc800000006ff */
[----:B------:R-:W2:Y:S02]  /*1cd0*/  SYNCS.PHASECHK.TRANS64.TRYWAIT P0, [UR17+0x20], R5 ;  /* 0x00002005ff0075a7 */ /* 0x000ea40008001111 */
[----:B--2---:R-:W-:Y:S05]  /*1ce0*/  @!P0 BRA `(.L_x_34) ;  /* 0x0000009800888947 */ /* 0x004fea0003800000 */
.L_x_33:
[----:B------:R2:W-:Y:S01]  /*1cf0*/  @P5 SYNCS.ARRIVE.TRANS64 RZ, [UR17], R3 ;  /* 0x00000003ffff59a7 */ /* 0x0005e20008000011 */
[----:B------:R-:W-:-:S04]  /*1d00*/  ULOP3.LUT UR8, UR22, 0x2, URZ, 0xfc, !UPT ;  /* 0x0000000216087892 */ /* 0x000fc8000f8efcff */
[----:B------:R-:W-:-:S09]  /*1d10*/  UISETP.NE.AND UP0, UPT, UR8, 0x2, UPT ;  /* 0x000000020800788c */ /* 0x000fd2000bf05270 */
[----:B------:R-:W-:Y:S05]  /*1d20*/  BRA.U UP0, `(.L_x_35) ;  /* 0x0000000100047547 */ /* 0x000fea000b800000 */
[----:B------:R-:W-:Y:S05]  /*1d30*/  BPT.TRAP 0x1 ;  /* 0x000000040000795c */ /* 0x000fea0000300000 */
.L_x_35:
[----:B------:R-:W-:Y:S04]  /*1d40*/  BSSY.RECONVERGENT B0, `(.L_x_36) ;  /* 0x0000003000007945 */ /* 0x000fe80003800200 */
[----:B------:R-:W-:Y:S05]  /*1d50*/  @!P4 BRA `(.L_x_37) ;  /* 0x000000000004c947 */ /* 0x000fea0003800000 */
[----:B------:R-:W-:Y:S05]  /*1d60*/  BPT.TRAP 0x1 ;  /* 0x000000040000795c */ /* 0x000fea0000300000 */
.L_x_37:
[----:B------:R-:W-:Y:S05]  /*1d70*/  BSYNC.RECONVERGENT B0 ;  /* 0x0000000000007941 */ /* 0x000fea0003800200 */
.L_x_36:
[----:B------:R-:W-:Y:S02]  /*1d80*/  UIADD3 UR23, UPT, UPT, UR27, 0x1, URZ ;  /* 0x000000011b177890 */ /* 0x000fe4000fffe0ff */
[----:B------:R-:W-:Y:S02]  /*1d90*/  UIADD3 UR32, UP1, UPT, UR14, 0x80, URZ ;  /* 0x000000800e207890 */ /* 0x000fe4000ff3e0ff */
[----:B------:R-:W-:Y:S02]  /*1da0*/  UISETP.NE.AND UP0, UPT, UR23, 0x4, UPT ;  /* 0x000000041700788c */ /* 0x000fe4000bf05270 */
[----:B------:R-:W-:Y:S02]  /*1db0*/  USHF.L.U32 UR18, UR25, 0x6, URZ ;  /* 0x0000000619127899 */ /* 0x000fe400080006ff */
[----:B------:R-:W-:Y:S02]  /*1dc0*/  USEL UR9, URZ, 0x1, UP0 ;  /* 0x00000001ff097887 */ /* 0x000fe40008000000 */
[----:B------:R-:W-:-:S02]  /*1dd0*/  USEL UR23, UR23, URZ, UP0 ;  /* 0x000000ff17177287 */ /* 0x000fc40008000000 */
[----:B------:R-:W-:Y:S02]  /*1de0*/  UIADD3 UR30, UP0, UPT, UR14, 0x180, URZ ;  /* 0x000001800e1e7890 */ /* 0x000fe4000ff1e0ff */
[----:B------:R-:W-:Y:S01]  /*1df0*/  ULEA UR8, UR23, UR6, 0x3 ;  /* 0x0000000617087291 */ /* 0x000fe2000f8e18ff */
[----:B------:R-:W-:Y:S01]  /*1e00*/  LOP3.LUT R15, R15, UR9, RZ, 0x3c, !PT ;  /* 0x000000090f0f7c12 */ /* 0x000fe2000f8e3cff */
[----:B------:R-:W-:Y:S02]  /*1e10*/  ULOP3.LUT UR17, UR17, 0xfefffff8, URZ, 0xc0, !UPT ;  /* 0xfefffff811117892 */ /* 0x000fe4000f8ec0ff */
[----:B------:R-:W-:Y:S01]  /*1e20*/  UIADD3.X UR33, UPT, UPT, URZ, UR15, URZ, UP1, !UPT ;  /* 0x0000000fff217290 */ /* 0x000fe20008ffe4ff */
[----:B-1----:R-:W-:Y:S01]  /*1e30*/  SHF.L.U32 R2, R15, 0x1f, RZ ;  /* 0x0000001f0f027819 */ /* 0x002fe200000006ff */
[----:B------:R-:W-:Y:S01]  /*1e40*/  UIADD3.X UR31, UPT, UPT, URZ, UR15, URZ, UP0, !UPT ;  /* 0x0000000fff1f7290 */ /* 0x000fe200087fe4ff */
[----:B------:R-:W-:Y:S02]  /*1e50*/  UMOV UR28, 0x0 ;  /* 0x00000000001c7882 */ /* 0x000fe40000000000 */
[----:B------:R4:W1:Y:S01]  /*1e60*/  SYNCS.PHASECHK.TRANS64.TRYWAIT P0, [UR8+0x20], R2 ;  /* 0x00002002ff0075a7 */ /* 0x0008620008001108 */
[----:B------:R-:W-:Y:S01]  /*1e70*/  ULEA UR8, UR27, UR6, 0xd ;  /* 0x000000061b087291 */ /* 0x000fe2000f8e68ff */
[----:B------:R-:W-:Y:S01]  /*1e80*/  UMOV UR29, 0x10000000 ;  /* 0x10000000001d7882 */ /* 0x000fe20000000000 */
[----:B------:R-:W-:-:S02]  /*1e90*/  UMOV UR19, UR35 ;  /* 0x0000002300137c82 */ /* 0x000fc40008000000 */
[----:B------:R-:W-:Y:S02]  /*1ea0*/  UIADD3 UR16, UPT, UPT, UR8, 0xc400, URZ ;  /* 0x0000c40008107890 */ /* 0x000fe4000fffe0ff */
[----:B------:R-:W-:Y:S01]  /*1eb0*/  UIADD3 UR8, UPT, UPT, UR8, 0x14400, URZ ;  /* 0x0001440008087890 */ /* 0x000fe2000fffe0ff */
[----:B------:R-:W-:Y:S01]  /*1ec0*/  UMOV UR20, UR36 ;  /* 0x0000002400147c82 */ /* 0x000fe20008000000 */
[----:B------:R-:W-:Y:S01]  /*1ed0*/  UMOV UR12, UR36 ;  /* 0x00000024000c7c82 */ /* 0x000fe20008000000 */
[----:B------:R-:W-:Y:S01]  /*1ee0*/  UMOV UR9, UR17 ;  /* 0x0000001100097c82 */ /* 0x000fe20008000000 */
[----:B------:R-:W-:Y:S01]  /*1ef0*/  UMOV UR10, UR18 ;  /* 0x00000012000a7c82 */ /* 0x000fe20008000000 */
[----:B------:R-:W-:Y:S02]  /*1f00*/  UIADD3 UR25, UPT, UPT, UR25, 0x1, URZ ;  /* 0x0000000119197890 */ /* 0x000fe4000fffe0ff */
[----:B------:R4:W-:Y:S01]  /*1f10*/  UTMALDG.3D.2CTA [UR16], [UR32], desc[UR28] ;  /* 0x00001c10200075b4 */ /* 0x0009e20008211000 */
[----:B------:R-:W-:Y:S01]  /*1f20*/  UMOV UR27, UR23 ;  /* 0x00000017001b7c82 */ /* 0x000fe20008000000 */
[----:B------:R-:W-:Y:S01]  /*1f30*/  UISETP.NE.AND UP0, UPT, UR25, UR26, UPT ;  /* 0x0000001a1900728c */ /* 0x000fe2000bf05270 */
[----:B------:R4:W-:Y:S08]  /*1f40*/  UTMALDG.3D.2CTA [UR8], [UR30], desc[UR28] ;  /* 0x00001c081e0075b4 */ /* 0x0009f00008211000 */
[----:B----4-:R-:W-:Y:S05]  /*1f50*/  BRA.U UP0, `(.L_x_38) ;  /* 0xfffffffd004c7547 */ /* 0x010fea000b83ffff */
.L_x_32:
[C---:B-1----:R-:W-:Y:S01]  /*1f60*/  LEA R2, R14.reuse, UR6, 0x3 ;  /* 0x000000060e027c11 */ /* 0x042fe2000f8e18ff */
[----:B------:R-:W-:Y:S01]  /*1f70*/  NOP ;  /* 0x0000000000007918 */ /* 0x000fe20000000000 */
[----:B--2---:R-:W-:Y:S02]  /*1f80*/  SHF.L.U32 R3, R13, 0x1f, RZ ;  /* 0x0000001f0d037819 */ /* 0x004fe400000006ff */
[----:B------:R-:W-:Y:S02]  /*1f90*/  LEA R4, R14, UR6, 0x4 ;  /* 0x000000060e047c11 */ /* 0x000fe4000f8e20ff */
[----:B------:R-:W1:Y:S02]  /*1fa0*/  SYNCS.PHASECHK.TRANS64.TRYWAIT P0, [R2+URZ+0x90], R3 ;  /* 0x00009003020075a7 */ /* 0x000e6400080011ff */
[----:B-1----:R-:W-:Y:S05]  /*1fb0*/  @!P0 BRA `(.L_x_39) ;  /* 0x0000009400ec8947 */ /* 0x002fea0003800000 */
.L_x_147:
[----:B------:R-:W2:Y:S01]  /*1fc0*/  LDS.128 R4, [R4+0x100] ;  /* 0x0001000004047984 */ /* 0x000ea20000000c00 */
[----:B------:R-:W-:Y:S01]  /*1fd0*/  ISETP.GE.AND P0, PT, R72, 0x1, PT ;  /* 0x000000014800780c */ /* 0x000fe20003f06270 */
[----:B-1----:R-:W-:Y:S01]  /*1fe0*/  VIADD R2, R2, 0xa0 ;  /* 0x000000a002027836 */ /* 0x002fe20000000000 */
[----:B------:R-:W-:Y:S01]  /*1ff0*/  @!PT LDS RZ, [RZ] ;  /* 0x00000000fffff984 */ /* 0x000fe20000000800 */
[----:B------:R-:W-:Y:S01]  /*2000*/  @!PT LDS RZ, [RZ] ;  /* 0x00000000fffff984 */ /* 0x000fe20000000800 */
[----:B------:R-:W-:Y:S01]  /*2010*/  @!PT LDS RZ, [RZ] ;  /* 0x00000000fffff984 */ /* 0x000fe20000000800 */
[----:B------:R-:W-:Y:S01]  /*2020*/  @!PT LDS RZ, [RZ] ;  /* 0x00000000fffff984 */ /* 0x000fe20000000800 */
[----:B------:R1:W-:Y:S06]  /*2030*/  MEMBAR.ALL.CTA ;  /* 0x0000000000007992 */ /* 0x0003ec0000008000 */
[----:B-1----:R-:W1:Y:S01]  /*2040*/  FENCE.VIEW.ASYNC.S ;  /* 0x00000000000073c6 */ /* 0x002e620000000000 */
[----:B------:R-:W-:-:S04]  /*2050*/  PRMT R2, RZ, 0x654, R2 ;  /* 0x00000654ff027816 */ /* 0x000fc80000000002 */
[----:B-1----:R1:W-:Y:S01]  /*2060*/  SYNCS.ARRIVE.TRANS64.RED.A1T0 RZ, [R2+URZ], RZ ;  /* 0x000000ff02ff79a7 */ /* 0x0023e200081004ff */
[----:B--2---:R-:W-:-:S13]  /*2070*/  LOP3.LUT P2, RZ, R6, 0x1, RZ, 0xc0, !PT ;  /* 0x0000000106ff7812 */ /* 0x004fda000784c0ff */
[----:B------:R-:W-:Y:S01]  /*2080*/  @P2 SHF.R.U32.HI R3, RZ, 0x10, R5 ;  /* 0x00000010ff032819 */ /* 0x000fe20000011605 */
[----:B------:R-:W-:Y:S01]  /*2090*/  VOTEU.ANY UP0, P2 ;  /* 0x0000000000ff7886 */ /* 0x000fe20001000100 */
[----:B------:R-:W-:Y:S02]  /*20a0*/  @P2 MOV R11, R4 ;  /* 0x00000004000b2202 */ /* 0x000fe40000000f00 */
[----:B------:R-:W-:Y:S02]  /*20b0*/  @P2 R2UR.BROADCAST UR8, R3 ;  /* 0x00000000030822ca */ /* 0x000fe400008e0000 */
[----:B------:R-:W-:-:S11]  /*20c0*/  @P2 LOP3.LUT R8, R5, 0xffff, RZ, 0xc0, !PT ;  /* 0x0000ffff05082812 */ /* 0x000fd600078ec0ff */
[----:B------:R-:W-:Y:S01]  /*20d0*/  @UP0 UMOV UR36, UR8 ;  /* 0x0000000800240c82 */ /* 0x000fe20008000000 */
[----:B-1----:R-:W-:Y:S05]  /*20e0*/  @!P0 BRA `(.L_x_40) ;  /* 0x0000000000b88947 */ /* 0x002fea0003800000 */
[----:B------:R-:W3:Y:S01]  /*20f0*/  LDC.64 R4, c[0x0][0xb18] ;  /* 0x0002c600ff047b82 */ /* 0x000ee20000000a00 */
[----:B------:R-:W-:-:S07]  /*2100*/  ISETP.NE.AND P3, PT, R72, 0x1, PT ;  /* 0x000000014800780c */ /* 0x000fce0003f65270 */
[----:B------:R-:W1:Y:S08]  /*2110*/  LDC.64 R6, c[0x0][0xb10] ;  /* 0x0002c400ff067b82 */ /* 0x000e700000000a00 */
[----:B------:R-:W2:Y:S08]  /*2120*/  LDC R17, c[0x0][0xb20] ;  /* 0x0002c800ff117b82 */ /* 0x000eb00000000800 */
[----:B------:R-:W4:Y:S01]  /*2130*/  LDC R18, c[0x0][0xb0c] ;  /* 0x0002c300ff127b82 */ /* 0x000f220000000800 */
[----:B---3--:R-:W-:Y:S01]  /*2140*/  IMAD.HI.U32 R22, R0, R5, RZ ;  /* 0x0000000500167227 */ /* 0x008fe200078e00ff */
[----:B------:R-:W-:-:S06]  /*2150*/  ISETP.NE.AND P0, PT, R4, 0x1, PT ;  /* 0x000000010400780c */ /* 0x000fcc0003f05270 */
[----:B------:R-:W3:Y:S01]  /*2160*/  LDC.64 R2, c[0x0][0xb28] ;  /* 0x0002ca00ff027b82 */ /* 0x000ee20000000a00 */
[----:B-1----:R-:W-:-:S04]  /*2170*/  IMAD.HI.U32 R20, R9, R6, RZ ;  /* 0x0000000609147227 */ /* 0x002fc800078e00ff */
[----:B------:R-:W-:Y:S01]  /*2180*/  IMAD.HI.U32 R24, R11, R6, RZ ;  /* 0x000000060b187227 */ /* 0x000fe200078e00ff */
[----:B------:R-:W-:Y:S02]  /*2190*/  SHF.R.U32.HI R20, RZ, R7, R20 ;  /* 0x00000007ff147219 */ /* 0x000fe40000011614 */
[----:B--2---:R-:W-:Y:S01]  /*21a0*/  SHF.R.U32.HI R19, RZ, R17, R22 ;  /* 0x00000011ff137219 */ /* 0x004fe20000011616 */
[----:B------:R-:W-:Y:S01]  /*21b0*/  IMAD.HI.U32 R22, R8, R5, RZ ;  /* 0x0000000508167227 */ /* 0x000fe200078e00ff */
[----:B------:R-:W-:Y:S02]  /*21c0*/  SHF.R.U32.HI R24, RZ, R7, R24 ;  /* 0x00000007ff187219 */ /* 0x000fe40000011618 */
[----:B------:R-:W-:Y:S02]  /*21d0*/  SEL R19, R0, R19, !P0 ;  /* 0x0000001300137207 */ /* 0x000fe40004000000 */
[----:B------:R-:W-:Y:S02]  /*21e0*/  SHF.R.U32.HI R17, RZ, R17, R22 ;  /* 0x00000011ff117219 */ /* 0x000fe40000011616 */
[----:B----4-:R-:W-:-:S02]  /*21f0*/  ISETP.NE.AND P1, PT, R18, 0x1, PT ;  /* 0x000000011200780c */ /* 0x010fc40003f25270 */
[----:B------:R-:W-:Y:S02]  /*2200*/  SEL R17, R8, R17, !P0 ;  /* 0x0000001108117207 */ /* 0x000fe40004000000 */
[----:B------:R-:W-:Y:S02]  /*2210*/  SEL R21, R9, R20, !P1 ;  /* 0x0000001409157207 */ /* 0x000fe40004800000 */
[----:B------:R-:W-:Y:S01]  /*2220*/  SEL R5, R11, R24, !P1 ;  /* 0x000000180b057207 */ /* 0x000fe20004800000 */
[----:B---3--:R-:W-:Y:S01]  /*2230*/  IMAD.HI.U32 R20, R19, R2, RZ ;  /* 0x0000000213147227 */ /* 0x008fe200078e00ff */
[----:B------:R-:W-:-:S03]  /*2240*/  IADD3 R7, PT, PT, -R17, RZ, RZ ;  /* 0x000000ff11077210 */ /* 0x000fc60007ffe1ff */
        /* <DEDUP_REMOVED lines=11> */
[----:B------:R-:W-:-:S04]  /*2300*/  @!P0 IMAD.HI.U32 R20, R5, R2, RZ ;  /* 0x0000000205148227 */ /* 0x000fc800078e00ff */
[----:B------:R-:W-:Y:S01]  /*2310*/  IMAD.MOV R2, RZ, RZ, -R6 ;  /* 0x000000ffff027224 */ /* 0x000fe200078e0a06 */
[----:B------:R-:W-:-:S03]  /*2320*/  @!P0 SHF.R.U32.HI R20, RZ, R3, R20 ;  /* 0x00000003ff148219 */ /* 0x000fc60000011614 */
[----:B------:R-:W-:Y:S01]  /*2330*/  IMAD R2, R72, R2, R17 ;  /* 0x0000000248027224 */ /* 0x000fe200078e0211 */
        /* <DEDUP_REMOVED lines=9> */
.L_x_40:
[----:B------:R-:W1:Y:S02]  /*23d0*/  LDCU UR8, c[0x0][0xb30] ;  /* 0x00016600ff0877ac */ /* 0x000e640008000800 */
[----:B-1----:R-:W-:-:S09]  /*23e0*/  UISETP.NE.AND UP0, UPT, UR8, 0x1, UPT ;  /* 0x000000010800788c */ /* 0x002fd2000bf05270 */
[----:B------:R-:W-:Y:S05]  /*23f0*/  BRA.U UP0, `(.L_x_41) ;  /* 0x0000000100407547 */ /* 0x000fea000b800000 */
[----:B------:R-:W1:Y:S08]  /*2400*/  LDC.64 R4, c[0x0][0xb10] ;  /* 0x0002c400ff047b82 */ /* 0x000e700000000a00 */
[----:B------:R-:W2:Y:S08]  /*2410*/  LDC.64 R2, c[0x0][0xb18] ;  /* 0x0002c600ff027b82 */ /* 0x000eb00000000a00 */
[----:B------:R-:W4:Y:S08]  /*2420*/  LDC R6, c[0x0][0xb20] ;  /* 0x0002c800ff067b82 */ /* 0x000f300000000800 */
[----:B------:R-:W3:Y:S01]  /*2430*/  LDC R18, c[0x0][0xb0c] ;  /* 0x0002c300ff127b82 */ /* 0x000ee20000000800 */
[----:B-1----:R-:W-:-:S05]  /*2440*/  IMAD.HI.U32 R4, R11, R4, RZ ;  /* 0x000000040b047227 */ /* 0x002fca00078e00ff */
[----:B------:R-:W-:Y:S01]  /*2450*/  SHF.R.U32.HI R4, RZ, R5, R4 ;  /* 0x00000005ff047219 */ /* 0x000fe20000011604 */
[----:B--2---:R-:W-:Y:S01]  /*2460*/  IMAD.HI.U32 R3, R8, R3, RZ ;  /* 0x0000000308037227 */ /* 0x004fe200078e00ff */
[----:B------:R-:W-:-:S04]  /*2470*/  ISETP.NE.AND P0, PT, R2, 0x1, PT ;  /* 0x000000010200780c */ /* 0x000fc80003f05270 */
[----:B----4-:R-:W-:-:S04]  /*2480*/  SHF.R.U32.HI R3, RZ, R6, R3 ;  /* 0x00000006ff037219 */ /* 0x010fc80000011603 */
[----:B------:R-:W-:Y:S02]  /*2490*/  SEL R3, R8, R3, !P0 ;  /* 0x0000000308037207 */ /* 0x000fe40004000000 */
[----:B---3--:R-:W-:-:S04]  /*24a0*/  ISETP.NE.AND P1, PT, R18, 0x1, PT ;  /* 0x000000011200780c */ /* 0x008fc80003f25270 */
[----:B------:R-:W-:-:S05]  /*24b0*/  SEL R4, R11, R4, !P1 ;  /* 0x000000040b047207 */ /* 0x000fca0004800000 */
[----:B------:R-:W-:Y:S02]  /*24c0*/  IMAD.IADD R5, R3, 0x1, -R4 ;  /* 0x0000000103057824 */ /* 0x000fe400078e0a04 */
[----:B------:R-:W-:Y:S02]  /*24d0*/  IMAD.IADD R3, R4, 0x1, -R3 ;  /* 0x0000000104037824 */ /* 0x000fe400078e0a03 */
[----:B------:R-:W-:Y:S02]  /*24e0*/  IMAD R11, R5, R18, R11 ;  /* 0x00000012050b7224 */ /* 0x000fe400078e020b */
[----:B------:R-:W-:-:S07]  /*24f0*/  IMAD R8, R3, R2, R8 ;  /* 0x0000000203087224 */ /* 0x000fce00078e0208 */
.L_x_41:
[----:B------:R-:W-:Y:S01]  /*2500*/  VIADD R14, R14, 0x1 ;  /* 0x000000010e0e7836 */ /* 0x000fe20000000000 */
[----:B------:R-:W-:Y:S01]  /*2510*/  PLOP3.LUT P1, PT, PT, PT, PT, 0x80, 0x8 ;  /* 0x000000000008781c */ /* 0x000fe20003f2f070 */
[----:B------:R-:W-:Y:S02]  /*2520*/  IMAD.IADD R21, R11, 0x1, R170 ;  /* 0x000000010b157824 */ /* 0x000fe400078e02aa */
[----:B------:R-:W-:Y:S01]  /*2530*/  IMAD.IADD R20, R8, 0x1, R147 ;  /* 0x0000000108147824 */ /* 0x000fe200078e0293 */
[----:B------:R-:W-:-:S04]  /*2540*/  ISETP.NE.AND P0, PT, R14, 0x2, PT ;  /* 0x000000020e00780c */ /* 0x000fc80003f05270 */
[----:B------:R-:W-:Y:S02]  /*2550*/  SEL R2, RZ, 0x1, P0 ;  /* 0x00000001ff027807 */ /* 0x000fe40000000000 */
[----:B------:R-:W-:Y:S02]  /*2560*/  SEL R14, R14, RZ, P0 ;  /* 0x000000ff0e0e7207 */ /* 0x000fe40000000000 */
[----:B------:R-:W-:Y:S01]  /*2570*/  LOP3.LUT R13, R13, R2, RZ, 0x3c, !PT ;  /* 0x000000020d0d7212 */ /* 0x000fe200078e3cff */
[----:B------:R-:W-:Y:S06]  /*2580*/  @P2 BRA `(.L_x_42) ;  /* 0xfffffff000642947 */ /* 0x000fec000383ffff */
[----:B------:R-:W-:Y:S01]  /*2590*/  UIADD3 UR6, UPT, UPT, UR6, 0x20, URZ ;  /* 0x0000002006067890 */ /* 0x000fe2000fffe0ff */
[----:B------:R-:W-:-:S03]  /*25a0*/  SHF.L.U32 R3, R15, 0x1f, RZ ;  /* 0x0000001f0f037819 */ /* 0x000fc600000006ff */
[----:B------:R-:W-:-:S09]  /*25b0*/  ULEA UR4, UR23, UR6, 0x3 ;  /* 0x0000000617047291 */ /* 0x000fd2000f8e18ff */
[----:B------:R-:W1:Y:S02]  /*25c0*/  SYNCS.PHASECHK.TRANS64.TRYWAIT P0, [UR4], R3 ;  /* 0x00000003ff0075a7 */ /* 0x000e640008001104 */
[----:B-1----:R-:W-:Y:S05]  /*25d0*/  @!P0 BRA `(.L_x_43) ;  /* 0x0000009000788947 */ /* 0x002fea0003800000 */
.L_x_149:
[----:B------:R-:W-:-:S04]  /*25e0*/  UIADD3 UR5, UPT, UPT, UR23, 0x1, URZ ;  /* 0x0000000117057890 */ /* 0x000fc8000fffe0ff */
[----:B------:R-:W-:-:S04]  /*25f0*/  UISETP.NE.AND UP0, UPT, UR5, 0x4, UPT ;  /* 0x000000040500788c */ /* 0x000fc8000bf05270 */
[----:B------:R-:W-:Y:S02]  /*2600*/  USEL UR7, URZ, 0x1, UP0 ;  /* 0x00000001ff077887 */ /* 0x000fe40008000000 */
[----:B------:R-:W-:-:S04]  /*2610*/  USEL UR5, UR5, URZ, UP0 ;  /* 0x000000ff05057287 */ /* 0x000fc80008000000 */
[----:B------:R-:W-:Y:S01]  /*2620*/  ULEA UR4, UR5, UR6, 0x3 ;  /* 0x0000000605047291 */ /* 0x000fe2000f8e18ff */
[----:B------:R-:W-:-:S04]  /*2630*/  LOP3.LUT R2, R15, UR7, RZ, 0x3c, !PT ;  /* 0x000000070f027c12 */ /* 0x000fc8000f8e3cff */
[----:B-1----:R-:W-:-:S04]  /*2640*/  SHF.L.U32 R3, R2, 0x1f, RZ ;  /* 0x0000001f02037819 */ /* 0x002fc800000006ff */
[----:B------:R-:W1:Y:S02]  /*2650*/  SYNCS.PHASECHK.TRANS64.TRYWAIT P0, [UR4], R3 ;  /* 0x00000003ff0075a7 */ /* 0x000e640008001104 */
[----:B-1----:R-:W-:Y:S05]  /*2660*/  @!P0 BRA `(.L_x_44) ;  /* 0x00000090006c8947 */ /* 0x002fea0003800000 */
.L_x_151:
        /* <DEDUP_REMOVED lines=9> */
.L_x_153:
[----:B------:R-:W-:-:S04]  /*2700*/  UIADD3 UR5, UPT, UPT, UR5, 0x1, URZ ;  /* 0x0000000105057890 */ /* 0x000fc8000fffe0ff */
[----:B------:R-:W-:-:S04]  /*2710*/  UISETP.NE.AND UP0, UPT, UR5, 0x4, UPT ;  /* 0x000000040500788c */ /* 0x000fc8000bf05270 */
[----:B------:R-:W-:Y:S02]  /*2720*/  USEL UR4, URZ, 0x1, UP0 ;  /* 0x00000001ff047887 */ /* 0x000fe40008000000 */
[----:B------:R-:W-:-:S04]  /*2730*/  USEL UR5, UR5, URZ, UP0 ;  /* 0x000000ff05057287 */ /* 0x000fc80008000000 */
[----:B------:R-:W-:Y:S01]  /*2740*/  ULEA UR5, UR5, UR6, 0x3 ;  /* 0x0000000605057291 */ /* 0x000fe2000f8e18ff */
[----:B-1----:R-:W-:-:S04]  /*2750*/  LOP3.LUT R3, R2, UR4, RZ, 0x3c, !PT ;  /* 0x0000000402037c12 */ /* 0x002fc8000f8e3cff */
[----:B------:R-:W-:Y:S01]  /*2760*/  SHF.L.U32 R3, R3, 0x1f, RZ ;  /* 0x0000001f03037819 */ /* 0x000fe200000006ff */
[----:B---3--:R-:W-:-:S07]  /*2770*/  IMAD.U32 R0, RZ, RZ, UR5 ;  /* 0x00000005ff007e24 */ /* 0x008fce000f8e00ff */
.L_x_46:
[----:B-1----:R1:W2:Y:S02]  /*2780*/  SYNCS.PHASECHK.TRANS64.TRYWAIT P0, [R0+URZ], R3 ;  /* 0x00000003000075a7 */ /* 0x0022a400080011ff */
[----:B--2---:R-:W-:Y:S05]  /*2790*/  @!P0 NANOSLEEP.SYNCS 0x989680 ;  /* 0x009896800000895d */ /* 0x004fea0003900000 */
[----:B------:R-:W2:Y:S02]  /*27a0*/  @!P0 SYNCS.PHASECHK.TRANS64 P0, [R0+URZ], R3 ;  /* 0x00000003000085a7 */ /* 0x000ea400080010ff */
[----:B--2---:R-:W-:Y:S05]  /*27b0*/  @P0 EXIT ;  /* 0x000000000000094d */ /* 0x004fea0003800000 */
[----:B------:R-:W-:Y:S05]  /*27c0*/  BRA `(.L_x_46) ;  /* 0xfffffffc00ec7947 */ /* 0x000fea000383ffff */
.L_x_22:
[----:B------:R-:W-:-:S04]  /*27d0*/  UISETP.NE.AND UP1, UPT, UR37, URZ, UPT ;  /* 0x000000ff2500728c */ /* 0x000fc8000bf25270 */
[----:B------:R-:W-:-:S09]  /*27e0*/  UISETP.NE.OR UP1, UPT, UR10, 0x1, UP1 ;  /* 0x000000010a00788c */ /* 0x000fd20008f25670 */
[----:B------:R-:W-:Y:S05]  /*27f0*/  BRA.U UP1, `(.L_x_47) ;  /* 0x00000005014c7547 */ /* 0x000fea000b800000 */
[----:B------:R-:W-:Y:S01]  /*2800*/  HFMA2 R11, -RZ, RZ, 0, 0 ;  /* 0x00000000ff0b7431 */ /* 0x000fe200000001ff */
[----:B------:R-:W-:Y:S01]  /*2810*/  ISETP.GE.U32.AND P2, PT, R10, 0x2, PT ;  /* 0x000000020a00780c */ /* 0x000fe20003f46070 */
[----:B------:R-:W-:Y:S01]  /*2820*/  IMAD.MOV.U32 R12, RZ, RZ, 0x1 ;  /* 0x00000001ff0c7424 */ /* 0x000fe200078e00ff */
[----:B------:R-:W-:Y:S01]  /*2830*/  CS2R R8, SRZ ;  /* 0x0000000000087805 */ /* 0x000fe2000001ff00 */
[----:B------:R-:W-:Y:S01]  /*2840*/  IMAD.MOV.U32 R3, RZ, RZ, RZ ;  /* 0x000000ffff037224 */ /* 0x000fe200078e00ff */
[----:B------:R-:W-:Y:S01]  /*2850*/  UMOV UR4, 0x400 ;  /* 0x0000040000047882 */ /* 0x000fe20000000000 */
[----:B------:R-:W-:Y:S01]  /*2860*/  UMOV UR6, URZ ;  /* 0x000000ff00067c82 */ /* 0x000fe20008000000 */
[----:B------:R-:W-:-:S12]  /*2870*/  ULEA UR37, UR37, UR4, 0x18 ;  /* 0x0000000425257291 */ /* 0x000fd8000f8ec0ff */
.L_x_51:
[----:B------:R-:W-:Y:S02]  /*2880*/  LEA R0, R3, UR37, 0x3 ;  /* 0x0000002503007c11 */ /* 0x000fe4000f8e18ff */
[----:B------:R-:W-:-:S03]  /*2890*/  SHF.L.U32 R5, R8, 0x1f, RZ ;  /* 0x0000001f08057819 */ /* 0x000fc600000006ff */
[----:B------:R-:W-:Y:S01]  /*28a0*/  VIADD R4, R0, 0xe0 ;  /* 0x000000e000047836 */ /* 0x000fe20000000000 */
[----:B------:R-:W1:Y:S02]  /*28b0*/  SYNCS.PHASECHK.TRANS64.TRYWAIT P0, [R0+URZ+0xd0], R5 ;  /* 0x0000d005000075a7 */ /* 0x000e6400080011ff */
[----:B-1----:R-:W-:Y:S05]  /*28c0*/  @!P0 BRA `(.L_x_48) ;  /* 0x0000009000048947 */ /* 0x002fea0003800000 */
.L_x_154:
[----:B------:R-:W-:Y:S01]  /*28d0*/  ULEA UR5, UR6, UR37, 0x3 ;  /* 0x0000002506057291 */ /* 0x000fe2000f8e18ff */
[----:B------:R-:W-:Y:S01]  /*28e0*/  PRMT R4, RZ, 0x654, R4 ;  /* 0x00000654ff047816 */ /* 0x000fe20000000004 */
[----:B-1----:R-:W-:Y:S01]  /*28f0*/  @!P2 IMAD.MOV.U32 R5, RZ, RZ, 0x10 ;  /* 0x00000010ff05a424 */ /* 0x002fe200078e00ff */
[----:B------:R-:W-:Y:S01]  /*2900*/  SHF.L.U32 R7, R12, 0x1f, RZ ;  /* 0x0000001f0c077819 */ /* 0x000fe200000006ff */
[----:B------:R-:W-:Y:S01]  /*2910*/  UIADD3 UR4, UPT, UPT, UR5, 0x90, URZ ;  /* 0x0000009005047890 */ /* 0x000fe2000fffe0ff */
[----:B------:R1:W-:Y:S05]  /*2920*/  SYNCS.ARRIVE.TRANS64.RED.A1T0 RZ, [R4+URZ], RZ ;  /* 0x000000ff04ff79a7 */ /* 0x0003ea00081004ff */
[----:B------:R-:W-:Y:S01]  /*2930*/  IMAD.U32 R13, RZ, RZ, UR4 ;  /* 0x00000004ff0d7e24 */ /* 0x000fe2000f8e00ff */
[----:B------:R-:W2:Y:S04]  /*2940*/  SYNCS.PHASECHK.TRANS64.TRYWAIT P0, [UR5+0xa0], R7 ;  /* 0x0000a007ff0075a7 */ /* 0x000ea80008001105 */
[----:B------:R-:W-:Y:S01]  /*2950*/  PRMT R13, R10, 0x654, R13 ;  /* 0x000006540a0d7816 */ /* 0x000fe2000000000d */
[----:B-12---:R-:W-:Y:S06]  /*2960*/  @!P0 BRA `(.L_x_49) ;  /* 0x0000008c00f08947 */ /* 0x006fec0003800000 */
.L_x_156:
[----:B------:R-:W-:Y:S01]  /*2970*/  ULEA UR4, UR6, UR37, 0x4 ;  /* 0x0000002506047291 */ /* 0x000fe2000f8e20ff */
[----:B------:R-:W-:Y:S01]  /*2980*/  SEL R2, R13, R2, !P2 ;  /* 0x000000020d027207 */ /* 0x000fe20005000000 */
[----:B------:R-:W-:Y:S01]  /*2990*/  UIADD3 UR5, UPT, UPT, UR5, 0x90, URZ ;  /* 0x0000009005057890 */ /* 0x000fe2000fffe0ff */
[----:B-1----:R-:W-:Y:S01]  /*29a0*/  LEA R0, R11, UR37, 0x3 ;  /* 0x000000250b007c11 */ /* 0x002fe2000f8e18ff */
[----:B------:R-:W-:Y:S01]  /*29b0*/  UIADD3 UR4, UPT, UPT, UR4, 0x100, URZ ;  /* 0x0000010004047890 */ /* 0x000fe2000fffe0ff */
[----:B------:R1:W-:Y:S01]  /*29c0*/  @!P2 SYNCS.ARRIVE.TRANS64.RED RZ, [R2+URZ], R5 ;  /* 0x0000000502ffa9a7 */ /* 0x0003e200080004ff */
[----:B------:R-:W-:Y:S01]  /*29d0*/  UIADD3 UR6, UPT, UPT, UR6, 0x1, URZ ;  /* 0x0000000106067890 */ /* 0x000fe2000fffe0ff */
[----:B------:R-:W-:-:S03]  /*29e0*/  VIADD R3, R3, 0x1 ;  /* 0x0000000103037836 */ /* 0x000fc60000000000 */
[----:B------:R-:W-:Y:S02]  /*29f0*/  UISETP.NE.AND UP0, UPT, UR6, 0x2, UPT ;  /* 0x000000020600788c */ /* 0x000fe4000bf05270 */
[----:B------:R-:W-:Y:S01]  /*2a00*/  ISETP.NE.AND P0, PT, R3, 0x2, PT ;  /* 0x000000020300780c */ /* 0x000fe20003f05270 */
[----:B------:R-:W-:Y:S06]  /*2a10*/  UGETNEXTWORKID.BROADCAST [UR4], [UR5] ;  /* 0x00000000040073ca */ /* 0x000fec0008000100 */
[----:B------:R-:W-:Y:S02]  /*2a20*/  USEL UR4, URZ, 0x1, UP0 ;  /* 0x00000001ff047887 */ /* 0x000fe40008000000 */
[----:B------:R-:W-:-:S04]  /*2a30*/  USEL UR6, UR6, URZ, UP0 ;  /* 0x000000ff06067287 */ /* 0x000fc80008000000 */
[----:B------:R-:W-:Y:S02]  /*2a40*/  LOP3.LUT R12, R12, UR4, RZ, 0x3c, !PT ;  /* 0x000000040c0c7c12 */ /* 0x000fe4000f8e3cff */
[----:B-1----:R-:W-:-:S04]  /*2a50*/  SHF.L.U32 R5, R9, 0x1f, RZ ;  /* 0x0000001f09057819 */ /* 0x002fc800000006ff */
[----:B------:R-:W1:Y:S02]  /*2a60*/  SYNCS.PHASECHK.TRANS64.TRYWAIT P1, [R0+URZ+0x90], R5 ;  /* 0x00009005000075a7 */ /* 0x000e6400080211ff */
[----:B-1----:R-:W-:Y:S05]  /*2a70*/  @!P1 BRA `(.L_x_50) ;  /* 0x0000008c00c49947 */ /* 0x002fea0003800000 */
.L_x_157:
[----:B------:R-:W-:Y:S01]  /*2a80*/  LEA R4, R11, UR37, 0x4 ;  /* 0x000000250b047c11 */ /* 0x000fe2000f8e20ff */
[----:B-1----:R-:W-:Y:S01]  /*2a90*/  VIADD R0, R0, 0xa0 ;  /* 0x000000a000007836 */ /* 0x002fe20000000000 */
[----:B------:R-:W-:Y:S01]  /*2aa0*/  SEL R3, R3, RZ, P0 ;  /* 0x000000ff03037207 */ /* 0x000fe20000000000 */
[----:B------:R-:W-:-:S03]  /*2ab0*/  VIADD R11, R11, 0x1 ;  /* 0x000000010b0b7836 */ /* 0x000fc60000000000 */
[----:B------:R-:W1:Y:S01]  /*2ac0*/  LDS.128 R4, [R4+0x100] ;  /* 0x0001000004047984 */ /* 0x000e620000000c00 */
[----:B------:R-:W-:Y:S02]  /*2ad0*/  PRMT R0, RZ, 0x654, R0 ;  /* 0x00000654ff007816 */ /* 0x000fe40000000000 */
[C---:B------:R-:W-:Y:S01]  /*2ae0*/  ISETP.NE.AND P1, PT, R11.reuse, 0x2, PT ;  /* 0x000000020b00780c */ /* 0x040fe20003f25270 */
[----:B------:R-:W-:Y:S01]  /*2af0*/  @!PT LDS RZ, [RZ] ;  /* 0x00000000fffff984 */ /* 0x000fe20000000800 */
[----:B------:R-:W-:Y:S01]  /*2b00*/  @!PT LDS RZ, [RZ] ;  /* 0x00000000fffff984 */ /* 0x000fe20000000800 */
[----:B------:R-:W-:Y:S01]  /*2b10*/  @!PT LDS RZ, [RZ] ;  /* 0x00000000fffff984 */ /* 0x000fe20000000800 */
[----:B------:R-:W-:Y:S01]  /*2b20*/  @!PT LDS RZ, [RZ] ;  /* 0x00000000fffff984 */ /* 0x000fe20000000800 */
[----:B------:R2:W-:Y:S06]  /*2b30*/  MEMBAR.ALL.CTA ;  /* 0x0000000000007992 */ /* 0x0005ec0000008000 */
[----:B--2---:R-:W2:Y:S01]  /*2b40*/  FENCE.VIEW.ASYNC.S ;  /* 0x00000000000073c6 */ /* 0x004ea20000000000 */
[----:B------:R-:W-:Y:S01]  /*2b50*/  SEL R11, R11, RZ, P1 ;  /* 0x000000ff0b0b7207 */ /* 0x000fe20000800000 */
[----:B--2---:R2:W-:Y:S01]  /*2b60*/  SYNCS.ARRIVE.TRANS64.RED.A1T0 RZ, [R0+URZ], RZ ;  /* 0x000000ff00ff79a7 */ /* 0x0045e200081004ff */
[----:B-1----:R-:W-:-:S02]  /*2b70*/  LOP3.LUT P3, RZ, R6, 0x1, RZ, 0xc0, !PT ;  /* 0x0000000106ff7812 */ /* 0x002fc4000786c0ff */
[----:B------:R-:W-:-:S04]  /*2b80*/  SEL R5, RZ, 0x1, P0 ;  /* 0x00000001ff057807 */ /* 0x000fc80000000000 */
[----:B------:R-:W-:Y:S02]  /*2b90*/  LOP3.LUT R8, R8, R5, RZ, 0x3c, !PT ;  /* 0x0000000508087212 */ /* 0x000fe400078e3cff */
[----:B--2---:R-:W-:-:S04]  /*2ba0*/  SEL R0, RZ, 0x1, P1 ;  /* 0x00000001ff007807 */ /* 0x004fc80000800000 */
[----:B------:R-:W-:Y:S01]  /*2bb0*/  LOP3.LUT R9, R9, R0, RZ, 0x3c, !PT ;  /* 0x0000000009097212 */ /* 0x000fe200078e3cff */
[----:B------:R-:W-:Y:S06]  /*2bc0*/  @P3 BRA `(.L_x_51) ;  /* 0xfffffffc002c3947 */ /* 0x000fec000383ffff */
[----:B------:R-:W-:Y:S01]  /*2bd0*/  ULEA UR5, UR6, UR37, 0x3 ;  /* 0x0000002506057291 */ /* 0x000fe2000f8e18ff */
[----:B------:R-:W-:-:S08]  /*2be0*/  SHF.L.U32 R3, R12, 0x1f, RZ ;  /* 0x0000001f0c037819 */ /* 0x000fd000000006ff */
[----:B------:R-:W1:Y:S02]  /*2bf0*/  SYNCS.PHASECHK.TRANS64 P0, [UR5+0xa0], R3 ;  /* 0x0000a003ff0075a7 */ /* 0x000e640008001005 */
[----:B-1----:R-:W-:Y:S05]  /*2c00*/  @P0 BRA `(.L_x_52) ;  /* 0x0000000000080947 */ /* 0x002fea0003800000 */
[----:B------:R-:W1:Y:S02]  /*2c10*/  SYNCS.PHASECHK.TRANS64.TRYWAIT P0, [UR5+0xa0], R3 ;  /* 0x0000a003ff0075a7 */ /* 0x000e640008001105 */
[----:B-1----:R-:W-:Y:S05]  /*2c20*/  @!P0 BRA `(.L_x_53) ;  /* 0x0000008c006c8947 */ /* 0x002fea0003800000 */
.L_x_52:
[----:B------:R-:W-:-:S04]  /*2c30*/  UIADD3 UR4, UPT, UPT, UR6, 0x1, URZ ;  /* 0x0000000106047890 */ /* 0x000fc8000fffe0ff */
[----:B------:R-:W-:-:S04]  /*2c40*/  UISETP.NE.AND UP0, UPT, UR4, 0x2, UPT ;  /* 0x000000020400788c */ /* 0x000fc8000bf05270 */
[----:B------:R-:W-:Y:S02]  /*2c50*/  USEL UR7, URZ, 0x1, UP0 ;  /* 0x00000001ff077887 */ /* 0x000fe40008000000 */
[----:B------:R-:W-:-:S04]  /*2c60*/  USEL UR4, UR4, URZ, UP0 ;  /* 0x000000ff04047287 */ /* 0x000fc80008000000 */
[----:B------:R-:W-:Y:S01]  /*2c70*/  ULEA UR4, UR4, UR37, 0x3 ;  /* 0x0000002504047291 */ /* 0x000fe2000f8e18ff */
[----:B-1----:R-:W-:-:S04]  /*2c80*/  LOP3.LUT R3, R12, UR7, RZ, 0x3c, !PT ;  /* 0x000000070c037c12 */ /* 0x002fc8000f8e3cff */
[----:B------:R-:W-:-:S04]  /*2c90*/  SHF.L.U32 R0, R3, 0x1f, RZ ;  /* 0x0000001f03007819 */ /* 0x000fc800000006ff */
[----:B------:R-:W1:Y:S02]  /*2ca0*/  SYNCS.PHASECHK.TRANS64 P0, [UR4+0xa0], R0 ;  /* 0x0000a000ff0075a7 */ /* 0x000e640008001004 */
[----:B-1----:R-:W-:Y:S05]  /*2cb0*/  @P0 EXIT ;  /* 0x000000000000094d */ /* 0x002fea0003800000 */
[----:B------:R-:W-:Y:S02]  /*2cc0*/  SHF.L.U32 R3, R3, 0x1f, RZ ;  /* 0x0000001f03037819 */ /* 0x000fe400000006ff */
[----:B------:R-:W-:-:S07]  /*2cd0*/  MOV R0, UR4 ;  /* 0x0000000400007c02 */ /* 0x000fce0008000f00 */
.L_x_54:
[----:B-1----:R1:W2:Y:S02]  /*2ce0*/  SYNCS.PHASECHK.TRANS64.TRYWAIT P0, [R0+URZ+0xa0], R3 ;  /* 0x0000a003000075a7 */ /* 0x0022a400080011ff */
[----:B--2---:R-:W-:Y:S05]  /*2cf0*/  @!P0 NANOSLEEP.SYNCS 0x989680 ;  /* 0x009896800000895d */ /* 0x004fea0003900000 */
[----:B------:R-:W2:Y:S02]  /*2d00*/  @!P0 SYNCS.PHASECHK.TRANS64 P0, [R0+URZ+0xa0], R3 ;  /* 0x0000a003000085a7 */ /* 0x000ea400080010ff */
[----:B--2---:R-:W-:Y:S05]  /*2d10*/  @P0 EXIT ;  /* 0x000000000000094d */ /* 0x004fea0003800000 */
[----:B------:R-:W-:Y:S05]  /*2d20*/  BRA `(.L_x_54) ;  /* 0xfffffffc00ec7947 */ /* 0x000fea000383ffff */
.L_x_47:
[----:B------:R-:W-:Y:S05]  /*2d30*/  BRA.U UP4, `(.L_x_55) ;  /* 0x0000001104587547 */ /* 0x000fea000b800000 */
[----:B------:R-:W-:Y:S01]  /*2d40*/  UMOV UR6, 0x40 ;  /* 0x0000004000067882 */ /* 0x000fe20000000000 */
[----:B------:R-:W-:Y:S01]  /*2d50*/  NOP ;  /* 0x0000000000007918 */ /* 0x000fe20000000000 */
[----:B------:R-:W-:Y:S01]  /*2d60*/  ULEA UR6, UR37, UR6, 0x18 ;  /* 0x0000000625067291 */ /* 0x000fe2000f8ec0ff */
[----:B------:R-:W-:Y:S02]  /*2d70*/  UMOV UR7, 0x400 ;  /* 0x0000040000077882 */ /* 0x000fe40000000000 */
[----:B------:R-:W-:-:S06]  /*2d80*/  ULEA UR37, UR37, UR7, 0x18 ;  /* 0x0000000725257291 */ /* 0x000fcc000f8ec0ff */
[----:B------:R-:W1:Y:S02]  /*2d90*/  LDS.U8 R2, [UR6+0x1c] ;  /* 0x00001c06ff027984 */ /* 0x000e640008000000 */
[----:B-1----:R-:W-:-:S13]  /*2da0*/  ISETP.NE.AND P0, PT, R2, RZ, PT ;  /* 0x000000ff0200720c */ /* 0x002fda0003f05270 */
[----:B------:R-:W-:Y:S05]  /*2db0*/  @P0 BRA `(.L_x_56) ;  /* 0x0000000400080947 */ /* 0x000fea0003800000 */
[----:B------:R-:W-:Y:S02]  /*2dc0*/  UISETP.NE.U32.AND UP0, UPT, UR5, 0x1, UPT ;  /* 0x000000010500788c */ /* 0x000fe4000bf05070 */
[----:B------:R-:W-:-:S07]  /*2dd0*/  UIADD3 UR8, UPT, UPT, UR6, 0x8, URZ ;  /* 0x0000000806087890 */ /* 0x000fce000fffe0ff */
[----:B------:R-:W-:Y:S05]  /*2de0*/  BRA.U !UP0, `(.L_x_57) ;  /* 0x00000001089c7547 */ /* 0x000fea000b800000 */
[----:B------:R-:W-:Y:S01]  /*2df0*/  ELECT P0, URZ, PT ;  /* 0x0000000000ff782f */ /* 0x000fe20003800000 */
[----:B------:R-:W-:-:S12]  /*2e00*/  BSSY B0, `(.L_x_57) ;  /* 0x0000025000007945 */ /* 0x000fd80003800000 */
[----:B------:R-:W-:Y:S05]  /*2e10*/  @!P0 BRA `(.L_x_58) ;  /* 0x00000000008c8947 */ /* 0x000fea0003800000 */
[----:B------:R-:W-:-:S05]  /*2e20*/  UMOV UR7, 0x10 ;  /* 0x0000001000077882 */ /* 0x000fca0000000000 */
[----:B------:R-:W-:Y:S04]  /*2e30*/  DEPBAR.LE SB1, 0x36 ;  /* 0x00009d800000791a */ /* 0x000fe80000000000 */
[----:B------:R-:W1:Y:S02]  /*2e40*/  UTCATOMSWS.2CTA.FIND_AND_SET.ALIGN UP1, UR7, UR7 ;  /* 0x00000007000775e3 */ /* 0x000e640008220800 */
[----:B-1----:R-:W-:Y:S01]  /*2e50*/  MOV R11, UR7 ;  /* 0x00000007000b7c02 */ /* 0x002fe20008000f00 */
[----:B------:R-:W-:Y:S06]  /*2e60*/  BRA.U UP1, `(.L_x_59) ;  /* 0x0000000101187547 */ /* 0x000fec000b800000 */
.L_x_60:
[----:B------:R-:W-:Y:S05]  /*2e70*/  NANOSLEEP 0x64 ;  /* 0x000000640000795d */ /* 0x000fea0003800000 */
[----:B------:R-:W-:-:S05]  /*2e80*/  UMOV UR7, 0x10 ;  /* 0x0000001000077882 */ /* 0x000fca0000000000 */
[----:B------:R-:W-:Y:S04]  /*2e90*/  DEPBAR.LE SB1, 0x36 ;  /* 0x00009d800000791a */ /* 0x000fe80000000000 */
[----:B------:R-:W1:Y:S02]  /*2ea0*/  UTCATOMSWS.2CTA.FIND_AND_SET.ALIGN UP1, UR7, UR7 ;  /* 0x00000007000775e3 */ /* 0x000e640008220800 */
[----:B-1----:R-:W-:Y:S01]  /*2eb0*/  MOV R11, UR7 ;  /* 0x00000007000b7c02 */ /* 0x002fe20008000f00 */
[----:B------:R-:W-:Y:S05]  /*2ec0*/  BRA.U !UP1, `(.L_x_60) ;  /* 0xfffffffd09e87547 */ /* 0x000fea000b83ffff */
.L_x_59:
[----:B------:R-:W1:Y:S01]  /*2ed0*/  LDS R5, [UR6+0x10] ;  /* 0x00001006ff057984 */ /* 0x000e620008000800 */
[----:B------:R-:W-:Y:S01]  /*2ee0*/  IMAD.U32 R3, RZ, RZ, UR37 ;  /* 0x00000025ff037e24 */ /* 0x000fe2000f8e00ff */
[----:B------:R-:W-:-:S03]  /*2ef0*/  MOV R2, UR4 ;  /* 0x0000000400027c02 */ /* 0x000fc60008000f00 */
[----:B------:R-:W-:Y:S01]  /*2f00*/  VIADD R3, R3, 0x120 ;  /* 0x0000012003037836 */ /* 0x000fe20000000000 */
[----:B-1----:R-:W-:-:S04]  /*2f10*/  SHF.L.U32 R5, R5, 0x1f, RZ ;  /* 0x0000001f05057819 */ /* 0x002fc800000006ff */
[----:B------:R-:W1:Y:S02]  /*2f20*/  SYNCS.PHASECHK.TRANS64.TRYWAIT P0, [UR6+0x8], R5 ;  /* 0x00000805ff0075a7 */ /* 0x000e640008001106 */
[----:B-1----:R-:W-:Y:S05]  /*2f30*/  @P0 BRA `(.L_x_61) ;  /* 0x0000000000080947 */ /* 0x002fea0003800000 */
[----:B------:R-:W1:Y:S02]  /*2f40*/  SYNCS.PHASECHK.TRANS64.TRYWAIT P0, [UR6+0x8], R5 ;  /* 0x00000805ff0075a7 */ /* 0x000e640008001106 */
[----:B-1----:R-:W-:Y:S05]  /*2f50*/  @!P0 BRA `(.L_x_62) ;  /* 0x0000008800b88947 */ /* 0x002fea0003800000 */
.L_x_61:
[----:B-1----:R-:W-:Y:S01]  /*2f60*/  HFMA2 R4, -RZ, RZ, 0, 5.9604644775390625e-08 ;  /* 0x00000001ff047431 */ /* 0x002fe200000001ff */
[----:B------:R-:W-:Y:S01]  /*2f70*/  UPRMT UR7, UR4, 0x654, UR8 ;  /* 0x0000065404077896 */ /* 0x000fe20008000008 */
[----:B------:R-:W-:Y:S01]  /*2f80*/  IMAD.MOV.U32 R6, RZ, RZ, 0xffff ;  /* 0x0000ffffff067424 */ /* 0x000fe200078e00ff */
[----:B------:R-:W-:Y:S01]  /*2f90*/  PRMT R2, R2, 0x654, R3 ;  /* 0x0000065402027816 */ /* 0x000fe20000000003 */
[----:B------:R-:W-:Y:S02]  /*2fa0*/  IMAD.MOV.U32 R5, RZ, RZ, 0x4 ;  /* 0x00000004ff057424 */ /* 0x000fe400078e00ff */
[----:B------:R-:W-:Y:S01]  /*2fb0*/  IMAD.SHL.U32 R9, R11, 0x20, RZ ;  /* 0x000000200b097824 */ /* 0x000fe200078e00ff */
[----:B------:R-:W-:Y:S02]  /*2fc0*/  MOV R3, UR7 ;  /* 0x0000000700037c02 */ /* 0x000fe40008000f00 */
[-C--:B------:R-:W-:Y:S01]  /*2fd0*/  SHF.L.U32 R7, R6, R11.reuse, RZ ;  /* 0x0000000b06077219 */ /* 0x080fe200000006ff */
[----:B------:R1:W-:Y:S01]  /*2fe0*/  SYNCS.ARRIVE.TRANS64.RED RZ, [UR7], R5 ;  /* 0x00000005ffff79a7 */ /* 0x0003e20008000407 */
[----:B------:R-:W-:Y:S01]  /*2ff0*/  SHF.L.U32 R6, R4, R11, RZ ;  /* 0x0000000b04067219 */ /* 0x000fe200000006ff */
[----:B------:R1:W-:Y:S04]  /*3000*/  STS [UR37+0x120], R9 ;  /* 0x00012009ff007988 */ /* 0x0003e80008000825 */
[----:B------:R1:W-:Y:S04]  /*3010*/  STAS [R2.64], R11 ;  /* 0x0000000b02007dbd */ /* 0x0003e8000c0008ff */
[----:B------:R1:W-:Y:S04]  /*3020*/  ATOMS.OR RZ, [UR6+0x14], R7 ;  /* 0x00001407ffff798c */ /* 0x0003e8000b000006 */
[----:B------:R1:W-:Y:S04]  /*3030*/  ATOMS.OR RZ, [UR6+0x18], R6 ;  /* 0x00001806ffff798c */ /* 0x0003e8000b000006 */
[----:B------:R1:W-:Y:S02]  /*3040*/  ATOMS.XOR RZ, [UR6+0x10], R4 ;  /* 0x00001004ffff798c */ /* 0x0003e4000b800006 */
.L_x_58:
[----:B------:R-:W-:Y:S05]  /*3050*/  BSYNC B0 ;  /* 0x0000000000007941 */ /* 0x000fea0003800000 */
.L_x_57:
[----:B------:R-:W-:Y:S05]  /*3060*/  BRA.U UP0, `(.L_x_63) ;  /* 0x00000001006c7547 */ /* 0x000fea000b800000 */
[----:B------:R-:W-:-:S03]  /*3070*/  UMOV UR7, 0xffffffff ;  /* 0xffffffff00077882 */ /* 0x000fc60000000000 */
[----:B------:R-:W-:Y:S05]  /*3080*/  BRA.DIV UR7, `(.L_x_64) ;  /* 0x0000008a07847947 */ /* 0x000fea000b800000 */
[----:B------:R-:W-:-:S13]  /*3090*/  ELECT P6, URZ, PT ;  /* 0x0000000000ff782f */ /* 0x000fda00038c0000 */
.L_x_161:
[----:B------:R-:W-:Y:S05]  /*30a0*/  @!P6 BRA `(.L_x_63) ;  /* 0x00000000005ce947 */ /* 0x000fea0003800000 */
[----:B-1----:R-:W1:Y:S02]  /*30b0*/  LDS R3, [UR6+0x10] ;  /* 0x00001006ff037984 */ /* 0x002e640008000800 */
[----:B-1----:R-:W-:-:S04]  /*30c0*/  SHF.L.U32 R3, R3, 0x1f, RZ ;  /* 0x0000001f03037819 */ /* 0x002fc800000006ff */
[----:B------:R-:W1:Y:S02]  /*30d0*/  SYNCS.PHASECHK.TRANS64.TRYWAIT P0, [UR6+0x8], R3 ;  /* 0x00000803ff0075a7 */ /* 0x000e640008001106 */
[----:B-1----:R-:W-:Y:S05]  /*30e0*/  @P0 BRA `(.L_x_65) ;  /* 0x0000000000080947 */ /* 0x002fea0003800000 */
[----:B------:R-:W1:Y:S02]  /*30f0*/  SYNCS.PHASECHK.TRANS64.TRYWAIT P0, [UR6+0x8], R3 ;  /* 0x00000803ff0075a7 */ /* 0x000e640008001106 */
[----:B-1----:R-:W-:Y:S05]  /*3100*/  @!P0 BRA `(.L_x_66) ;  /* 0x0000008800848947 */ /* 0x002fea0003800000 */
.L_x_65:
[----:B------:R-:W2:Y:S01]  /*3110*/  LDS R5, [UR37+0x120] ;  /* 0x00012025ff057984 */ /* 0x000ea20008000800 */
[----:B-1----:R-:W-:Y:S02]  /*3120*/  HFMA2 R2, -RZ, RZ, 0, 5.9604644775390625e-08 ;  /* 0x00000001ff027431 */ /* 0x002fe400000001ff */
[----:B------:R-:W-:Y:S01]  /*3130*/  IMAD.MOV.U32 R3, RZ, RZ, 0xffff ;  /* 0x0000ffffff037424 */ /* 0x000fe200078e00ff */
[----:B------:R-:W-:Y:S01]  /*3140*/  UPRMT UR7, UR4, 0x654, UR8 ;  /* 0x0000065404077896 */ /* 0x000fe20008000008 */
[----:B--2---:R-:W-:-:S03]  /*3150*/  IMAD.SHL.U32 R4, R5, 0x20, RZ ;  /* 0x0000002005047824 */ /* 0x004fc600078e00ff */
[-C--:B------:R-:W-:Y:S02]  /*3160*/  SHF.L.U32 R3, R3, R5.reuse, RZ ;  /* 0x0000000503037219 */ /* 0x080fe400000006ff */
[----:B------:R-:W-:Y:S01]  /*3170*/  SHF.L.U32 R5, R2, R5, RZ ;  /* 0x0000000502057219 */ /* 0x000fe200000006ff */
[----:B------:R2:W-:Y:S04]  /*3180*/  STS [UR37+0x120], R4 ;  /* 0x00012004ff007988 */ /* 0x0005e80008000825 */
[----:B------:R2:W-:Y:S04]  /*3190*/  ATOMS.OR RZ, [UR6+0x14], R3 ;  /* 0x00001403ffff798c */ /* 0x0005e8000b000006 */
[----:B------:R2:W-:Y:S01]  /*31a0*/  ATOMS.OR RZ, [UR6+0x18], R5 ;  /* 0x00001805ffff798c */ /* 0x0005e2000b000006 */
[----:B------:R-:W-:Y:S03]  /*31b0*/  SYNCS.ARRIVE.TRANS64.RED.A1T0 RZ, [UR7], RZ ;  /* 0x000000ffffff79a7 */ /* 0x000fe60008100407 */
[----:B------:R2:W-:Y:S01]  /*31c0*/  ATOMS.XOR RZ, [UR6+0x10], R2 ;  /* 0x00001002ffff798c */ /* 0x0005e2000b800006 */
[----:B------:R-:W-:Y:S05]  /*31d0*/  BRA `(.L_x_63) ;  /* 0x0000000000107947 */ /* 0x000fea0003800000 */
.L_x_56:
[----:B------:R-:W-:-:S05]  /*31e0*/  MOV R2, 0xffffffff ;  /* 0xffffffff00027802 */ /* 0x000fca0000000f00 */
[----:B------:R1:W-:Y:S02]  /*31f0*/  STS [UR37+0x120], R2 ;  /* 0x00012002ff007988 */ /* 0x0003e40008000825 */
[----:B-1----:R-:W-:Y:S02]  /*3200*/  MOV R2, 0x3220 ;  /* 0x0000322000027802 */ /* 0x002fe40000000f00 */
[----:B-----5:R-:W-:Y:S05]  /*3210*/  CALL.REL.NOINC `($__internal_1_$__cuda_sm10x_tcgen05_guardrail_trap_phase_invalid_during_alloc) ;  /* 0x0000009000247944 */ /* 0x020fea0003c00000 */
.L_x_63:
[----:B------:R-:W-:Y:S05]  /*3220*/  WARPSYNC.ALL ;  /* 0x0000000000007948 */ /* 0x000fea0003800000 */
[----:B------:R-:W3:Y:S01]  /*3230*/  S2UR UR8, SR_CgaCtaId ;  /* 0x00000000000879c3 */ /* 0x000ee20000008800 */
[----:B------:R-:W-:Y:S01]  /*3240*/  UMOV UR6, 0x400 ;  /* 0x0000040000067882 */ /* 0x000fe20000000000 */
[----:B------:R-:W-:-:S06]  /*3250*/  NOP ;  /* 0x0000000000007918 */ /* 0x000fcc0000000000 */
[----:B------:R-:W-:Y:S06]  /*3260*/  BAR.ARV 0x6, 0xa0 ;  /* 0x0182800000007b1d */ /* 0x000fec0000002000 */
[----:B------:R-:W-:Y:S01]  /*3270*/  LOP3.LUT R0, R0, 0xffff, RZ, 0xc0, !PT ;  /* 0x0000ffff00007812 */ /* 0x000fe200078ec0ff */
[----:B-1----:R-:W-:Y:S01]  /*3280*/  IMAD.MOV.U32 R9, RZ, RZ, 0x1 ;  /* 0x00000001ff097424 */ /* 0x002fe200078e00ff */
[----:B------:R-:W-:Y:S01]  /*3290*/  LOP3.LUT R8, R8, 0xffff, RZ, 0xc0, !PT ;  /* 0x0000ffff08087812 */ /* 0x000fe200078ec0ff */
[----:B------:R-:W-:Y:S01]  /*32a0*/  UMOV UR22, URZ ;  /* 0x000000ff00167c82 */ /* 0x000fe20008000000 */
[----:B------:R-:W-:Y:S01]  /*32b0*/  R2UR UR12, R0 ;  /* 0x00000000000c72ca */ /* 0x000fe200000e0000 */
[----:B------:R-:W-:Y:S01]  /*32c0*/  UMOV UR21, URZ ;  /* 0x000000ff00157c82 */ /* 0x000fe20008000000 */
[----:B------:R-:W-:Y:S01]  /*32d0*/  R2UR UR13, R8 ;  /* 0x00000000080d72ca */ /* 0x000fe200000e0000 */
[----:B------:R-:W-:Y:S01]  /*32e0*/  IMAD.MOV.U32 R8, RZ, RZ, RZ ;  /* 0x000000ffff087224 */ /* 0x000fe200078e00ff */
[----:B------:R-:W-:Y:S01]  /*32f0*/  UMOV UR20, URZ ;  /* 0x000000ff00147c82 */ /* 0x000fe20008000000 */
[----:B------:R-:W-:-:S02]  /*3300*/  UISETP.NE.AND UP2, UPT, UR5, URZ, UPT ;  /* 0x000000ff0500728c */ /* 0x000fc4000bf45270 */
[----:B---3--:R-:W-:Y:S01]  /*3310*/  ULEA UR8, UR8, UR6, 0x18 ;  /* 0x0000000608087291 */ /* 0x008fe2000f8ec0ff */
[----:B------:R-:W1:Y:S03]  /*3320*/  LDCU UR6, c[0x0][0x38c] ;  /* 0x00007180ff0677ac */ /* 0x000e660008000800 */
[----:B------:R-:W-:Y:S02]  /*3330*/  UIADD3 UR14, UPT, UPT, UR8, 0xc400, URZ ;  /* 0x0000c400080e7890 */ /* 0x000fe4000fffe0ff */
[----:B------:R-:W-:-:S03]  /*3340*/  UIADD3 UR15, UPT, UPT, UR8, 0x14400, URZ ;  /* 0x00014400080f7890 */ /* 0x000fc6000fffe0ff */
[----:B--2---:R-:W2:Y:S01]  /*3350*/  LDS R2, [UR8+0x120] ;  /* 0x00012008ff027984 */ /* 0x004ea20008000800 */
[----:B------:R-:W-:Y:S02]  /*3360*/  USHF.R.U32.HI UR14, URZ, 0x4, UR14 ;  /* 0x00000004ff0e7899 */ /* 0x000fe4000801160e */
[----:B------:R-:W-:Y:S02]  /*3370*/  USHF.R.U32.HI UR15, URZ, 0x4, UR15 ;  /* 0x00000004ff0f7899 */ /* 0x000fe4000801160f */
[----:B------:R-:W-:Y:S02]  /*3380*/  ULOP3.LUT UR14, UR14, 0x3fff, URZ, 0xc0, !UPT ;  /* 0x00003fff0e0e7892 */ /* 0x000fe4000f8ec0ff */
[----:B------:R-:W-:Y:S02]  /*3390*/  ULOP3.LUT UR15, UR15, 0x3fff, URZ, 0xc0, !UPT ;  /* 0x00003fff0f0f7892 */ /* 0x000fe4000f8ec0ff */
[----:B------:R-:W-:Y:S02]  /*33a0*/  ULOP3.LUT UR14, UR14, 0x10000, URZ, 0xfc, !UPT ;  /* 0x000100000e0e7892 */ /* 0x000fe4000f8efcff */
[----:B-1----:R-:W-:-:S02]  /*33b0*/  UIADD3 UR6, UPT, UPT, UR6, 0x3f, URZ ;  /* 0x0000003f06067890 */ /* 0x002fc4000fffe0ff */
[----:B------:R-:W-:Y:S02]  /*33c0*/  ULOP3.LUT UR15, UR15, 0x10000, URZ, 0xfc, !UPT ;  /* 0x000100000f0f7892 */ /* 0x000fe4000f8efcff */
[----:B------:R-:W-:Y:S01]  /*33d0*/  USHF.R.S32.HI UR7, URZ, 0x1f, UR6 ;  /* 0x0000001fff077899 */ /* 0x000fe20008011406 */
[----:B------:R-:W-:Y:S01]  /*33e0*/  UMOV UR28, 0x0 ;  /* 0x00000000001c7882 */ /* 0x000fe20000000000 */
[----:B------:R-:W-:Y:S02]  /*33f0*/  UMOV UR29, 0x10400490 ;  /* 0x10400490001d7882 */ /* 0x000fe40000000000 */
[----:B------:R-:W-:Y:S01]  /*3400*/  ULEA.HI UR7, UR7, UR6, URZ, 0x6 ;  /* 0x0000000607077291 */ /* 0x000fe2000f8f30ff */
[----:B------:R-:W-:Y:S01]  /*3410*/  UMOV UR26, 0x0 ;  /* 0x00000000001a7882 */ /* 0x000fe20000000000 */
[----:B------:R-:W-:Y:S02]  /*3420*/  UMOV UR27, 0x10400490 ;  /* 0x10400490001b7882 */ /* 0x000fe40000000000 */
[----:B------:R-:W-:-:S04]  /*3430*/  USHF.R.S32.HI UR7, URZ, 0x6, UR7 ;  /* 0x00000006ff077899 */ /* 0x000fc80008011407 */
[----:B------:R-:W-:-:S04]  /*3440*/  UISETP.LT.AND UP0, UPT, UR7, 0x1, UPT ;  /* 0x000000010700788c */ /* 0x000fc8000bf01270 */
[----:B------:R-:W-:Y:S01]  /*3450*/  USEL UR23, UR7, 0x1, !UP0 ;  /* 0x0000000107177887 */ /* 0x000fe2000c000000 */
[----:B--2---:R-:W-:Y:S02]  /*3460*/  R2UR UR24, R2 ;  /* 0x00000000021872ca */ /* 0x004fe400000e0000 */
[----:B------:R-:W-:-:S13]  /*3470*/  CS2R R2, SRZ ;  /* 0x0000000000027805 */ /* 0x000fda000001ff00 */
.L_x_74:
[C---:B------:R-:W-:Y:S02]  /*3480*/  LEA R0, R8.reuse, UR8, 0x3 ;  /* 0x0000000808007c11 */ /* 0x040fe4000f8e18ff */
[----:B------:R-:W-:Y:S02]  /*3490*/  SHF.L.U32 R5, R3, 0x1f, RZ ;  /* 0x0000001f03057819 */ /* 0x000fe400000006ff */
[----:B------:R-:W-:Y:S02]  /*34a0*/  LEA R4, R8, UR8, 0x4 ;  /* 0x0000000808047c11 */ /* 0x000fe4000f8e20ff */
[----:B------:R-:W1:Y:S02]  /*34b0*/  SYNCS.PHASECHK.TRANS64.TRYWAIT P0, [R0+URZ+0x90], R5 ;  /* 0x00009005000075a7 */ /* 0x000e6400080011ff */
[----:B-1-34-:R-:W-:Y:S05]  /*34c0*/  @!P0 BRA `(.L_x_67) ;  /* 0x0000008400ac8947 */ /* 0x01afea0003800000 */
.L_x_162:
[----:B-1----:R-:W1:Y:S01]  /*34d0*/  LDS.128 R4, [R4+0x100] ;  /* 0x0001000004047984 */ /* 0x002e620000000c00 */
[----:B------:R-:W-:Y:S02]  /*34e0*/  VIADD R0, R0, 0xa0 ;  /* 0x000000a000007836 */ /* 0x000fe40000000000 */
[----:B------:R-:W-:Y:S01]  /*34f0*/  VIADD R8, R8, 0x1 ;  /* 0x0000000108087836 */ /* 0x000fe20000000000 */
[----:B------:R-:W-:Y:S01]  /*3500*/  @!PT LDS RZ, [RZ] ;  /* 0x00000000fffff984 */ /* 0x000fe20000000800 */
[----:B------:R-:W-:Y:S01]  /*3510*/  @!PT LDS RZ, [RZ] ;  /* 0x00000000fffff984 */ /* 0x000fe20000000800 */
[----:B------:R-:W-:Y:S01]  /*3520*/  @!PT LDS RZ, [RZ] ;  /* 0x00000000fffff984 */ /* 0x000fe20000000800 */
[----:B------:R-:W-:Y:S01]  /*3530*/  @!PT LDS RZ, [RZ] ;  /* 0x00000000fffff984 */ /* 0x000fe20000000800 */
[----:B------:R2:W-:Y:S06]  /*3540*/  MEMBAR.ALL.CTA ;  /* 0x0000000000007992 */ /* 0x0005ec0000008000 */
[----:B--2---:R-:W2:Y:S01]  /*3550*/  FENCE.VIEW.ASYNC.S ;  /* 0x00000000000073c6 */ /* 0x004ea20000000000 */
[----:B------:R-:W-:-:S04]  /*3560*/  PRMT R0, RZ, 0x654, R0 ;  /* 0x00000654ff007816 */ /* 0x000fc80000000000 */
[----:B--2---:R2:W-:Y:S01]  /*3570*/  SYNCS.ARRIVE.TRANS64.RED.A1T0 RZ, [R0+URZ], RZ ;  /* 0x000000ff00ff79a7 */ /* 0x0045e200081004ff */
[----:B-1----:R-:W-:Y:S01]  /*3580*/  LOP3.LUT P1, RZ, R6, 0x1, RZ, 0xc0, !PT ;  /* 0x0000000106ff7812 */ /* 0x002fe2000782c0ff */
[----:B--2---:R-:W-:-:S12]  /*3590*/  BRA.U UP2, `(.L_x_68) ;  /* 0x0000000102e07547 */ /* 0x004fd8000b800000 */
[----:B------:R-:W1:Y:S01]  /*35a0*/  LDCU UR6, c[0x0][0x38c] ;  /* 0x00007180ff0677ac */ /* 0x000e620008000800 */
[----:B------:R-:W-:Y:S02]  /*35b0*/  PLOP3.LUT P2, PT, PT, PT, PT, 0x80, 0x8 ;  /* 0x000000000008781c */ /* 0x000fe40003f4f070 */
[----:B------:R-:W-:Y:S01]  /*35c0*/  SHF.L.U32 R5, R9, 0x1f, RZ ;  /* 0x0000001f09057819 */ /* 0x000fe200000006ff */
[----:B------:R-:W-:Y:S02]  /*35d0*/  ULEA UR10, UR22, UR8, 0x3 ;  /* 0x00000008160a7291 */ /* 0x000fe4000f8e18ff */
[----:B------:R-:W-:Y:S02]  /*35e0*/  ULEA UR11, UR22, UR24, 0x8 ;  /* 0x00000018160b7291 */ /* 0x000fe4000f8e40ff */
[----:B-1----:R-:W-:-:S06]  /*35f0*/  UISETP.GE.AND UP0, UPT, UR6, 0x1, UPT ;  /* 0x000000010600788c */ /* 0x002fcc000bf06270 */
[----:B------:R-:W-:-:S05]  /*3600*/  PLOP3.LUT P0, PT, PT, PT, UP0, 0x80, 0x8 ;  /* 0x000000000008781c */ /* 0x000fca0003f0f008 */
[----:B------:R-:W-:-:S08]  /*3610*/  @UP0 ULEA UR6, UR21, UR8, 0x3 ;  /* 0x0000000815060291 */ /* 0x000fd0000f8e18ff */
[----:B------:R-:W-:-:S04]  /*3620*/  @P0 SHF.L.U32 R0, R2, 0x1f, RZ ;  /* 0x0000001f02000819 */ /* 0x000fc800000006ff */
[----:B------:R1:W2:Y:S01]  /*3630*/  @P0 SYNCS.PHASECHK.TRANS64.TRYWAIT P2, [UR6], R0 ;  /* 0x00000000ff0005a7 */ /* 0x0002a20008041106 */
[----:B------:R-:W3:Y:S02]  /*3640*/  SYNCS.PHASECHK.TRANS64.TRYWAIT P0, [UR10+0xc0], R5 ;  /* 0x0000c005ff0075a7 */ /* 0x000ee4000800110a */
[----:B-123--:R-:W-:Y:S05]  /*3650*/  @!P0 BRA `(.L_x_69) ;  /* 0x00000084005c8947 */ /* 0x00efea0003800000 */
.L_x_164:
[----:B------:R-:W-:Y:S01]  /*3660*/  UMOV UR19, UR20 ;  /* 0x0000001400137c82 */ /* 0x000fe20008000000 */
[----:B------:R-:W-:Y:S05]  /*3670*/  BRA.U !UP0, `(.L_x_70) ;  /* 0x0000000108987547 */ /* 0x000fea000b800000 */
[----:B------:R-:W-:Y:S02]  /*3680*/  UIADD3 UR19, UPT, UPT, UR23, UR20, URZ ;  /* 0x0000001417137290 */ /* 0x000fe4000fffe0ff */
[----:B------:R-:W-:Y:S01]  /*3690*/  UPLOP3.LUT UP3, UPT, UPT, UPT, UPT, 0x40, 0x4 ;  /* 0x000000000004789c */ /* 0x000fe20003f6e870 */
[----:B------:R-:W-:Y:S01]  /*36a0*/  UMOV UR18, UR7 ;  /* 0x0000000700127c82 */ /* 0x000fe20008000000 */
[----:B------:R-:W-:-:S09]  /*36b0*/  UMOV UR17, UR21 ;  /* 0x0000001500117c82 */ /* 0x000fd20008000000 */
.L_x_73:
[----:B--2---:R-:W-:Y:S01]  /*36c0*/  ULEA UR9, UR17, UR8, 0x3 ;  /* 0x0000000811097291 */ /* 0x004fe2000f8e18ff */
[----:B---3--:R-:W-:Y:S11]  /*36d0*/  @P2 BRA `(.L_x_71) ;  /* 0x00000000000c2947 */ /* 0x008ff60003800000 */
[----:B-1----:R-:W-:Y:S04]  /*36e0*/  SHF.L.U32 R5, R2, 0x1f, RZ ;  /* 0x0000001f02057819 */ /* 0x002fe800000006ff */
[----:B------:R-:W1:Y:S02]  /*36f0*/  SYNCS.PHASECHK.TRANS64.TRYWAIT P0, [UR9], R5 ;  /* 0x00000005ff0075a7 */ /* 0x000e640008001109 */
[----:B-1----:R-:W-:Y:S05]  /*3700*/  @!P0 BRA `(.L_x_72) ;  /* 0x0000008400488947 */ /* 0x002fea0003800000 */
.L_x_71:
[----:B------:R-:W-:Y:S01]  /*3710*/  UISETP.NE.AND UP0, UPT, UR18, 0x1, UPT ;  /* 0x000000011200788c */ /* 0x000fe2000bf05270 */
[----:B------:R-:W-:Y:S01]  /*3720*/  PLOP3.LUT P2, PT, PT, PT, PT, 0x80, 0x8 ;  /* 0x000000000008781c */ /* 0x000fe20003f4f070 */
[----:B------:R-:W-:Y:S02]  /*3730*/  UIADD3 UR21, UPT, UPT, UR17, 0x1, URZ ;  /* 0x0000000111157890 */ /* 0x000fe4000fffe0ff */
[----:B------:R-:W-:Y:S02]  /*3740*/  ULEA UR30, UR17, UR15, 0x9 ;  /* 0x0000000f111e7291 */ /* 0x000fe4000f8e48ff */
[----:B------:R-:W-:Y:S01]  /*3750*/  UISETP.NE.AND UP1, UPT, UR21, 0x4, UPT ;  /* 0x000000041500788c */ /* 0x000fe2000bf25270 */
[----:B------:R-:W-:Y:S01]  /*3760*/  PLOP3.LUT P0, PT, PT, PT, UP0, 0x80, 0x8 ;  /* 0x000000000008781c */ /* 0x000fe20003f0f008 */
[----:B------:R-:W-:Y:S02]  /*3770*/  ULEA UR32, UR17, UR14, 0x9 ;  /* 0x0000000e11207291 */ /* 0x000fe4000f8e48ff */
[----:B------:R-:W-:Y:S02]  /*3780*/  USEL UR16, URZ, 0x1, UP1 ;  /* 0x00000001ff107887 */ /* 0x000fe40008800000 */
[----:B------:R-:W-:Y:S02]  /*3790*/  USEL UR21, UR21, URZ, UP1 ;  /* 0x000000ff15157287 */ /* 0x000fe40008800000 */
[----:B------:R-:W-:Y:S02]  /*37a0*/  UIADD3 UR36, UPT, UPT, UR30, 0x2, URZ ;  /* 0x000000021e247890 */ /* 0x000fe4000fffe0ff */
[----:B------:R-:W-:Y:S01]  /*37b0*/  @UP0 ULEA UR6, UR21, UR8, 0x3 ;  /* 0x0000000815060291 */ /* 0x000fe2000f8e18ff */
[----:B------:R-:W-:Y:S01]  /*37c0*/  LOP3.LUT R2, R2, UR16, RZ, 0x3c, !PT ;  /* 0x0000001002027c12 */ /* 0x000fe2000f8e3cff */
[----:B------:R-:W-:Y:S02]  /*37d0*/  UIADD3 UR34, UPT, UPT, UR32, 0x2, URZ ;  /* 0x0000000220227890 */ /* 0x000fe4000fffe0ff */
[----:B------:R-:W-:Y:S01]  /*37e0*/  UIADD3 UR9, UPT, UPT, UR9, 0x20, URZ ;  /* 0x0000002009097890 */ /* 0x000fe2000fffe0ff */
[----:B-1----:R-:W-:Y:S01]  /*37f0*/  @P0 SHF.L.U32 R0, R2, 0x1f, RZ ;  /* 0x0000001f02000819 */ /* 0x002fe200000006ff */
[----:B------:R-:W-:Y:S01]  /*3800*/  UMOV UR31, 0x80004020 ;  /* 0x80004020001f7882 */ /* 0x000fe20000000000 */
[----:B------:R-:W-:Y:S01]  /*3810*/  UMOV UR33, 0x80004020 ;  /* 0x8000402000217882 */ /* 0x000fe20000000000 */
[----:B------:R-:W-:Y:S01]  /*3820*/  UMOV UR37, 0x80004020 ;  /* 0x8000402000257882 */ /* 0x000fe20000000000 */
[----:B------:R2:W3:Y:S01]  /*3830*/  @P0 SYNCS.PHASECHK.TRANS64.TRYWAIT P2, [UR6], R0 ;  /* 0x00000000ff0005a7 */ /* 0x0004e20008041106 */
[----:B------:R-:W-:Y:S01]  /*3840*/  UIADD3 UR20, UPT, UPT, UR20, 0x1, URZ ;  /* 0x0000000114147890 */ /* 0x000fe2000fffe0ff */
[----:B------:R2:W-:Y:S01]  /*3850*/  UTCQMMA.2CTA gdesc[UR32], gdesc[UR30], tmem[UR11], tmem[UR28], idesc[UR29], UP3 ;  /* 0x00ff1c1e200075ea */ /* 0x0005e20009a0030b */
[----:B------:R-:W-:Y:S02]  /*3860*/  UIADD3 UR18, UPT, UPT, UR18, -0x1, URZ ;  /* 0xffffffff12127890 */ /* 0x000fe4000fffe0ff */
[----:B------:R-:W-:Y:S02]  /*3870*/  UISETP.NE.AND UP0, UPT, UR20, UR19, UPT ;  /* 0x000000131400728c */ /* 0x000fe4000bf05270 */
[----:B------:R-:W-:Y:S01]  /*3880*/  UPLOP3.LUT UP3, UPT, UPT, UPT, UPT, 0x80, 0x8 ;  /* 0x000000000008789c */ /* 0x000fe20003f6f070 */
[----:B------:R-:W-:Y:S01]  /*3890*/  UMOV UR35, 0x80004020 ;  /* 0x8000402000237882 */ /* 0x000fe20000000000 */
[----:B------:R-:W-:Y:S01]  /*38a0*/  UMOV UR17, UR21 ;  /* 0x0000001500117c82 */ /* 0x000fe20008000000 */
[----:B------:R2:W-:Y:S01]  /*38b0*/  UTCQMMA.2CTA gdesc[UR34], gdesc[UR36], tmem[UR11], tmem[UR26], idesc[UR27], UPT ;  /* 0x00ff1a24220075ea */ /* 0x0005e2000ba0030b */
[----:B------:R2:W-:Y:S03]  /*38c0*/  UTCBAR.2CTA.MULTICAST [UR9], URZ, UR13 ;  /* 0x000000ff090073e9 */ /* 0x0005e6000820080d */
[----:B------:R-:W-:Y:S05]  /*38d0*/  BRA.U UP0, `(.L_x_73) ;  /* 0xfffffffd00787547 */ /* 0x000fea000b83ffff */
.L_x_70:
[----:B------:R-:W-:Y:S01]  /*38e0*/  UIADD3 UR10, UPT, UPT, UR10, 0xb0, URZ ;  /* 0x000000b00a0a7890 */ /* 0x000fe2000fffe0ff */
[----:B------:R-:W-:-:S08]  /*38f0*/  UMOV UR20, UR19 ;  /* 0x0000001300147c82 */ /* 0x000fd00008000000 */
[----:B------:R4:W-:Y:S01]  /*3900*/  UTCBAR.2CTA.MULTICAST [UR10], URZ, UR12 ;  /* 0x000000ff0a0073e9 */ /* 0x0009e2000820080c */
[----:B------:R-:W-:Y:S02]  /*3910*/  NOP ;  /* 0x0000000000007918 */ /* 0x000fe40000000000 */
.L_x_68:
[----:B------:R-:W-:Y:S01]  /*3920*/  UIADD3 UR22, UPT, UPT, UR22, 0x1, URZ ;  /* 0x0000000116167890 */ /* 0x000fe2000fffe0ff */
[----:B------:R-:W-:-:S03]  /*3930*/  ISETP.NE.AND P0, PT, R8, 0x2, PT ;  /* 0x000000020800780c */ /* 0x000fc60003f05270 */
[----:B------:R-:W-:Y:S01]  /*3940*/  UISETP.NE.AND UP0, UPT, UR22, 0x2, UPT ;  /* 0x000000021600788c */ /* 0x000fe2000bf05270 */
[----:B-12---:R-:W-:Y:S02]  /*3950*/  SEL R0, RZ, 0x1, P0 ;  /* 0x00000001ff007807 */ /* 0x006fe40000000000 */
[----:B------:R-:W-:Y:S01]  /*3960*/  SEL R8, R8, RZ, P0 ;  /* 0x000000ff08087207 */ /* 0x000fe20000000000 */
[----:B------:R-:W-:Y:S01]  /*3970*/  USEL UR6, URZ, 0x1, UP0 ;  /* 0x00000001ff067887 */ /* 0x000fe20008000000 */
[----:B------:R-:W-:Y:S01]  /*3980*/  LOP3.LUT R3, R3, R0, RZ, 0x3c, !PT ;  /* 0x0000000003037212 */ /* 0x000fe200078e3cff */
[----:B------:R-:W-:-:S04]  /*3990*/  USEL UR22, UR22, URZ, UP0 ;  /* 0x000000ff16167287 */ /* 0x000fc80008000000 */
[----:B------:R-:W-:Y:S01]  /*39a0*/  LOP3.LUT R9, R9, UR6, RZ, 0x3c, !PT ;  /* 0x0000000609097c12 */ /* 0x000fe2000f8e3cff */
[----:B------:R-:W-:Y:S07]  /*39b0*/  @P1 BRA `(.L_x_74) ;  /* 0xfffffff800b01947 */ /* 0x000fee000383ffff */
[----:B------:R-:W1:Y:S01]  /*39c0*/  S2UR UR6, SR_CgaCtaId ;  /* 0x00000000000679c3 */ /* 0x000e620000008800 */
[----:B------:R-:W-:Y:S01]  /*39d0*/  ELECT P0, URZ, PT ;  /* 0x0000000000ff782f */ /* 0x000fe20003800000 */
[----:B------:R-:W-:Y:S01]  /*39e0*/  HFMA2 R0, -RZ, RZ, 0, 5.9604644775390625e-08 ;  /* 0x00000001ff007431 */ /* 0x000fe200000001ff */
[----:B------:R-:W-:-:S05]  /*39f0*/  UMOV UR7, 0x40 ;  /* 0x0000004000077882 */ /* 0x000fca0000000000 */
[----:B------:R-:W-:Y:S01]  /*3a00*/  UVIRTCOUNT.DEALLOC.SMPOOL 0x80 ;  /* 0x000000800000784c */ /* 0x000fe20000000000 */
[----:B------:R-:W-:Y:S02]  /*3a10*/  UISETP.NE.AND UP0, UPT, UR5, URZ, UPT ;  /* 0x000000ff0500728c */ /* 0x000fe4000bf05270 */
[----:B-1----:R-:W-:-:S09]  /*3a20*/  ULEA UR6, UR6, UR7, 0x18 ;  /* 0x0000000706067291 */ /* 0x002fd2000f8ec0ff */
[----:B------:R1:W-:Y:S01]  /*3a30*/  @P0 STS.U8 [UR6+0x1c], R0 ;  /* 0x00001c00ff000988 */ /* 0x0003e20008000006 */
[----:B------:R-:W-:Y:S05]  /*3a40*/  BRA.U UP0, `(.L_x_75) ;  /* 0x0000000100587547 */ /* 0x000fea000b800000 */
[----:B------:R-:W-:Y:S01]  /*3a50*/  UIADD3 UR7, UPT, UPT, UR8, 0xc0, URZ ;  /* 0x000000c008077890 */ /* 0x000fe2000fffe0ff */
[----:B------:R-:W-:-:S03]  /*3a60*/  SHF.L.U32 R3, R9, 0x1f, RZ ;  /* 0x0000001f09037819 */ /* 0x000fc600000006ff */
[----:B------:R-:W-:-:S09]  /*3a70*/  ULEA UR5, UR22, UR7, 0x3 ;  /* 0x0000000716057291 */ /* 0x000fd2000f8e18ff */
[----:B------:R-:W2:Y:S02]  /*3a80*/  SYNCS.PHASECHK.TRANS64.TRYWAIT P0, [UR5], R3 ;  /* 0x00000003ff0075a7 */ /* 0x000ea40008001105 */
[----:B--2---:R-:W-:Y:S05]  /*3a90*/  @!P0 BRA `(.L_x_76) ;  /* 0x00000080007c8947 */ /* 0x004fea0003800000 */
.L_x_167:
[----:B------:R-:W-:-:S04]  /*3aa0*/  UIADD3 UR9, UPT, UPT, UR22, 0x1, URZ ;  /* 0x0000000116097890 */ /* 0x000fc8000fffe0ff */
[----:B------:R-:W-:-:S04]  /*3ab0*/  UISETP.NE.AND UP1, UPT, UR9, 0x2, UPT ;  /* 0x000000020900788c */ /* 0x000fc8000bf25270 */
[----:B------:R-:W-:Y:S02]  /*3ac0*/  USEL UR5, URZ, 0x1, UP1 ;  /* 0x00000001ff057887 */ /* 0x000fe40008800000 */
[----:B------:R-:W-:-:S04]  /*3ad0*/  USEL UR9, UR9, URZ, UP1 ;  /* 0x000000ff09097287 */ /* 0x000fc80008800000 */
[----:B------:R-:W-:Y:S01]  /*3ae0*/  ULEA UR9, UR9, UR7, 0x3 ;  /* 0x0000000709097291 */ /* 0x000fe2000f8e18ff */
[----:B-1----:R-:W-:-:S04]  /*3af0*/  LOP3.LUT R3, R9, UR5, RZ, 0x3c, !PT ;  /* 0x0000000509037c12 */ /* 0x002fc8000f8e3cff */
[----:B------:R-:W-:Y:S01]  /*3b00*/  SHF.L.U32 R3, R3, 0x1f, RZ ;  /* 0x0000001f03037819 */ /* 0x000fe200000006ff */
[----:B------:R-:W-:-:S04]  /*3b10*/  IMAD.U32 R0, RZ, RZ, UR9 ;  /* 0x00000009ff007e24 */ /* 0x000fc8000f8e00ff */
[----:B------:R1:W2:Y:S03]  /*3b20*/  SYNCS.PHASECHK.TRANS64.TRYWAIT P0, [R0+URZ], R3 ;  /* 0x00000003000075a7 */ /* 0x0002a600080011ff */
[----:B--2---:R-:W-:Y:S05]  /*3b30*/  @!P0 NANOSLEEP.SYNCS 0x989680 ;  /* 0x009896800000895d */ /* 0x004fea0003900000 */
[----:B------:R-:W2:Y:S02]  /*3b40*/  @!P0 SYNCS.PHASECHK.TRANS64 P0, [R0+URZ], R3 ;  /* 0x00000003000085a7 */ /* 0x000ea400080010ff */
[----:B--2---:R-:W-:Y:S05]  /*3b50*/  @P0 BRA `(.L_x_77) ;  /* 0x0000000000200947 */ /* 0x004fea0003800000 */
.L_x_78:
[----:B--2---:R2:W1:Y:S02]  /*3b60*/  SYNCS.PHASECHK.TRANS64.TRYWAIT P0, [R0+URZ], R3 ;  /* 0x00000003000075a7 */ /* 0x00446400080011ff */
[----:B-1----:R-:W-:Y:S05]  /*3b70*/  @!P0 NANOSLEEP.SYNCS 0x989680 ;  /* 0x009896800000895d */ /* 0x002fea0003900000 */
[----:B------:R-:W1:Y:S02]  /*3b80*/  @!P0 SYNCS.PHASECHK.TRANS64 P0, [R0+URZ], R3 ;  /* 0x00000003000085a7 */ /* 0x000e6400080010ff */
[----:B-1----:R-:W-:Y:S05]  /*3b90*/  @!P0 BRA `(.L_x_78) ;  /* 0xfffffffc00f08947 */ /* 0x002fea000383ffff */
[----:B------:R-:W-:Y:S05]  /*3ba0*/  BRA `(.L_x_77) ;  /* 0x00000000000c7947 */ /* 0x000fea0003800000 */
.L_x_75:
[----:B------:R-:W-:-:S04]  /*3bb0*/  UIADD3 UR5, UPT, UPT, UR8, 0xf0, URZ ;  /* 0x000000f008057890 */ /* 0x000fc8000fffe0ff */
[----:B------:R-:W-:-:S09]  /*3bc0*/  UPRMT UR5, UR4, 0x654, UR5 ;  /* 0x0000065404057896 */ /* 0x000fd20008000005 */
[----:B------:R-:W-:Y:S03]  /*3bd0*/  SYNCS.ARRIVE.TRANS64.RED.A1T0 RZ, [UR5], RZ ;  /* 0x000000ffffff79a7 */ /* 0x000fe60008100405 */
.L_x_77:
[----:B-12---:R-:W-:Y:S01]  /*3be0*/  SHF.L.U32 R3, RZ, 0x1f, RZ ;  /* 0x0000001fff037819 */ /* 0x006fe200000006ff */
[----:B------:R-:W-:Y:S01]  /*3bf0*/  UIADD3 UR5, UPT, UPT, UR8, 0xf0, URZ ;  /* 0x000000f008057890 */ /* 0x000fe2000fffe0ff */
[----:B------:R-:W-:Y:S02]  /*3c00*/  PLOP3.LUT P0, PT, PT, PT, UP0, 0x80, 0x8 ;  /* 0x000000000008781c */ /* 0x000fe40003f0f008 */
[----:B------:R-:W1:Y:S02]  /*3c10*/  SYNCS.PHASECHK.TRANS64.TRYWAIT P1, [UR8+0xf0], R3 ;  /* 0x0000f003ff0075a7 */ /* 0x000e640008021108 */
[----:B-1----:R-:W-:Y:S09]  /*3c20*/  @!P1 BRA `(.L_x_79) ;  /* 0x0000008000309947 */ /* 0x002ff20003800000 */
.L_x_169:
[----:B------:R-:W-:Y:S01]  /*3c30*/  @!UP0 UPRMT UR5, UR4, 0x654, UR5 ;  /* 0x0000065404058896 */ /* 0x000fe20008000005 */
[----:B------:R-:W-:Y:S02]  /*3c40*/  UMOV UR8, 0xffff ;  /* 0x0000ffff00087882 */ /* 0x000fe40000000000 */
[----:B------:R-:W-:-:S06]  /*3c50*/  UMOV UR4, 0x1 ;  /* 0x0000000100047882 */ /* 0x000fcc0000000000 */
[----:B------:R-:W-:Y:S01]  /*3c60*/  @!P0 SYNCS.ARRIVE.TRANS64.RED.A1T0 RZ, [UR5], RZ ;  /* 0x000000ffffff89a7 */ /* 0x000fe20008100405 */
[----:B------:R-:W-:Y:S01]  /*3c70*/  NOP ;  /* 0x0000000000007918 */ /* 0x000fe20000000000 */
[----:B-1----:R-:W1:Y:S01]  /*3c80*/  LDS R0, [UR6+0x14] ;  /* 0x00001406ff007984 */ /* 0x002e620008000800 */
[----:B------:R-:W-:-:S04]  /*3c90*/  ULOP3.LUT UR5, UR24, 0xffff, URZ, 0xc0, !UPT ;  /* 0x0000ffff18057892 */ /* 0x000fc8000f8ec0ff */
[----:B------:R-:W-:-:S04]  /*3ca0*/  USHF.R.U32.HI UR5, URZ, 0x5, UR5 ;  /* 0x00000005ff057899 */ /* 0x000fc80008011605 */
[----:B------:R-:W-:Y:S02]  /*3cb0*/  USHF.L.U32 UR8, UR8, UR5, URZ ;  /* 0x0000000508087299 */ /* 0x000fe400080006ff */
[----:B------:R-:W-:-:S04]  /*3cc0*/  USHF.L.U32 UR4, UR4, UR5, URZ ;  /* 0x0000000504047299 */ /* 0x000fc800080006ff */
[----:B-1----:R-:W-:-:S04]  /*3cd0*/  LOP3.LUT R0, R0, UR8, RZ, 0xc0, !PT ;  /* 0x0000000800007c12 */ /* 0x002fc8000f8ec0ff */
[----:B------:R-:W-:-:S13]  /*3ce0*/  ISETP.NE.AND P0, PT, R0, UR8, PT ;  /* 0x0000000800007c0c */ /* 0x000fda000bf05270 */
[----:B------:R-:W-:Y:S05]  /*3cf0*/  @P0 BRA `(.L_x_80) ;  /* 0x0000000000580947 */ /* 0x000fea0003800000 */
[----:B------:R-:W1:Y:S02]  /*3d00*/  LDS R0, [UR6+0x18] ;  /* 0x00001806ff007984 */ /* 0x000e640008000800 */
[----:B-1----:R-:W-:-:S04]  /*3d10*/  LOP3.LUT R0, R0, UR4, RZ, 0xc0, !PT ;  /* 0x0000000400007c12 */ /* 0x002fc8000f8ec0ff */
[----:B------:R-:W-:-:S13]  /*3d20*/  ISETP.NE.AND P0, PT, R0, UR4, PT ;  /* 0x0000000400007c0c */ /* 0x000fda000bf05270 */
[----:B------:R-:W-:Y:S05]  /*3d30*/  @P0 BRA `(.L_x_81) ;  /* 0x00000000003c0947 */ /* 0x000fea0003800000 */
[----:B------:R-:W1:Y:S01]  /*3d40*/  S2R R2, SR_LANEID ;  /* 0x0000000000027919 */ /* 0x000e620000000000 */
[----:B------:R-:W-:Y:S01]  /*3d50*/  ULOP3.LUT UR8, URZ, UR8, URZ, 0x33, !UPT ;  /* 0x00000008ff087292 */ /* 0x000fe2000f8e33ff */
[----:B------:R-:W-:Y:S01]  /*3d60*/  LOP3.LUT R4, RZ, UR4, RZ, 0x33, !PT ;  /* 0x00000004ff047c12 */ /* 0x000fe2000f8e33ff */
[----:B------:R-:W-:Y:S02]  /*3d70*/  VOTEU.ANY UR7, UPT, PT ;  /* 0x0000000000077886 */ /* 0x000fe400038e0100 */
[----:B------:R-:W-:Y:S01]  /*3d80*/  UFLO.U32 UR7, UR7 ;  /* 0x00000007000772bd */ /* 0x000fe200080e0000 */
[----:B------:R-:W2:Y:S01]  /*3d90*/  REDUX UR4, R4 ;  /* 0x00000000040473c4 */ /* 0x000ea20000000000 */
[----:B------:R-:W-:-:S06]  /*3da0*/  IMAD.U32 R0, RZ, RZ, UR8 ;  /* 0x00000008ff007e24 */ /* 0x000fcc000f8e00ff */
[----:B------:R1:W-:Y:S01]  /*3db0*/  UTCATOMSWS.AND URZ, UR8 ;  /* 0x0000000800ff79e3 */ /* 0x0003e20008000000 */
[----:B------:R-:W3:Y:S01]  /*3dc0*/  REDUX UR5, R0 ;  /* 0x00000000000573c4 */ /* 0x000ee20000000000 */
[----:B-1----:R-:W-:Y:S01]  /*3dd0*/  ISETP.EQ.U32.AND P0, PT, R2, UR7, PT ;  /* 0x0000000702007c0c */ /* 0x002fe2000bf02070 */
[----:B--2---:R-:W-:Y:S01]  /*3de0*/  IMAD.U32 R2, RZ, RZ, UR4 ;  /* 0x00000004ff027e24 */ /* 0x004fe2000f8e00ff */
[----:B---3--:R-:W-:-:S11]  /*3df0*/  MOV R3, UR5 ;  /* 0x0000000500037c02 */ /* 0x008fd60008000f00 */
[----:B------:R1:W-:Y:S04]  /*3e00*/  @P0 ATOMS.AND RZ, [UR6+0x14], R3 ;  /* 0x00001403ffff098c */ /* 0x0003e8000a800006 */
[----:B------:R1:W-:Y:S01]  /*3e10*/  @P0 ATOMS.AND RZ, [UR6+0x18], R2 ;  /* 0x00001802ffff098c */ /* 0x0003e2000a800006 */
[----:B------:R-:W-:Y:S05]  /*3e20*/  BRA `(.L_x_82) ;  /* 0x0000000000147947 */ /* 0x000fea0003800000 */
.L_x_81:
[----:B------:R-:W-:Y:S02]  /*3e30*/  MOV R2, 0x3e50 ;  /* 0x00003e5000027802 */ /* 0x000fe40000000f00 */
[----:B---345:R-:W-:Y:S05]  /*3e40*/  CALL.REL.NOINC `($__internal_0_$__cuda_sm10x_tcgen05_guardrail_trap_col_being_dealloced_not_returned_by_alloc) ;  /* 0x00000084000c7944 */ /* 0x038fea0003c00000 */
[----:B------:R-:W-:Y:S05]  /*3e50*/  BRA `(.L_x_82) ;  /* 0x0000000000087947 */ /* 0x000fea0003800000 */
.L_x_80:
[----:B------:R-:W-:Y:S02]  /*3e60*/  MOV R2, 0x3e80 ;  /* 0x00003e8000027802 */ /* 0x000fe40000000f00 */
[----:B---345:R-:W-:Y:S05]  /*3e70*/  CALL.REL.NOINC `($__internal_2_$__cuda_sm10x_tcgen05_guardrail_trap_unallocated_columns_being_dealloced) ;  /* 0x0000008400187944 */ /* 0x038fea0003c00000 */
.L_x_82:
[----:B------:R-:W-:Y:S01]  /*3e80*/  NOP ;  /* 0x0000000000007918 */ /* 0x000fe20000000000 */
[----:B----4-:R-:W-:Y:S05]  /*3e90*/  EXIT ;  /* 0x000000000000794d */ /* 0x010fea0003800000 */
.L_x_55:
[----:B------:R-:W-:-:S09]  /*3ea0*/  UISETP.NE.OR UP5, UPT, UR10, 0x3, !UP5 ;  /* 0x000000030a00788c */ /* 0x000fd2000efa5670 */
[----:B------:R-:W-:Y:S05]  /*3eb0*/  BRA.U UP5, `(.L_x_83) ;  /* 0x0000001105147547 */ /* 0x000fea000b800000 */
[----:B------:R-:W1:Y:S01]  /*3ec0*/  LDC R0, c[0x0][0xb30] ;  /* 0x0002cc00ff007b82 */ /* 0x000e620000000800 */
[----:B------:R-:W2:Y:S01]  /*3ed0*/  LDCU.64 UR8, c[0x0][0x888] ;  /* 0x00011100ff0877ac */ /* 0x000ea20008000a00 */
[----:B------:R-:W-:Y:S02]  /*3ee0*/  HFMA2 R29, -RZ, RZ, 0, 0 ;  /* 0x00000000ff1d7431 */ /* 0x000fe400000001ff */
[----:B------:R-:W-:Y:S01]  /*3ef0*/  IMAD.MOV.U32 R31, RZ, RZ, 0x1 ;  /* 0x00000001ff1f7424 */ /* 0x000fe200078e00ff */
[----:B------:R-:W-:Y:S01]  /*3f00*/  MOV R23, 0x2000 ;  /* 0x0000200000177802 */ /* 0x000fe20000000f00 */
[----:B------:R-:W3:Y:S01]  /*3f10*/  LDCU.64 UR4, c[0x0][0x890] ;  /* 0x00011200ff0477ac */ /* 0x000ee20008000a00 */
[----:B------:R-:W-:Y:S01]  /*3f20*/  IMAD.MOV.U32 R30, RZ, RZ, RZ ;  /* 0x000000ffff1e7224 */ /* 0x000fe200078e00ff */
[----:B------:R-:W4:Y:S01]  /*3f30*/  LDC R19, c[0x0][0x370] ;  /* 0x0000dc00ff137b82 */ /* 0x000f220000000800 */
[----:B------:R-:W-:Y:S01]  /*3f40*/  UMOV UR7, 0x400 ;  /* 0x0000040000077882 */ /* 0x000fe20000000000 */
[----:B------:R-:W-:-:S02]  /*3f50*/  UPLOP3.LUT UP1, UPT, UPT, UPT, UPT, 0x40, 0x4 ;  /* 0x000000000004789c */ /* 0x000fc40003f2e870 */
[----:B------:R-:W-:-:S04]  /*3f60*/  ULEA UR7, UR37, UR7, 0x18 ;  /* 0x0000000725077291 */ /* 0x000fc8000f8ec0ff */
[----:B------:R-:W4:Y:S01]  /*3f70*/  LDC R2, c[0x0][0xb0c] ;  /* 0x0002c300ff027b82 */ /* 0x000f220000000800 */
[----:B------:R-:W-:Y:S02]  /*3f80*/  UIADD3 UR13, UPT, UPT, UR7, 0x58, URZ ;  /* 0x00000058070d7890 */ /* 0x000fe4000fffe0ff */
[----:B--2---:R-:W-:Y:S02]  /*3f90*/  UISETP.NE.U32.AND UP2, UPT, UR8, URZ, UPT ;  /* 0x000000ff0800728c */ /* 0x004fe4000bf45070 */
[----:B------:R-:W-:Y:S02]  /*3fa0*/  UIADD3 UR33, UPT, UPT, UR7, 0x40, URZ ;  /* 0x0000004007217890 */ /* 0x000fe4000fffe0ff */
[----:B---3--:R-:W-:Y:S01]  /*3fb0*/  UISETP.NE.U32.AND UP3, UPT, UR4, URZ, UPT ;  /* 0x000000ff0400728c */ /* 0x008fe2000bf65070 */
[----:B------:R-:W2:Y:S01]  /*3fc0*/  LDC R18, c[0x0][0xb20] ;  /* 0x0002c800ff127b82 */ /* 0x000ea20000000800 */
[----:B-1----:R-:W-:Y:S01]  /*3fd0*/  ISETP.NE.AND P1, PT, R0, 0x1, PT ;  /* 0x000000010000780c */ /* 0x002fe20003f25270 */
[----:B------:R-:W-:-:S02]  /*3fe0*/  UISETP.NE.AND.EX UP2, UPT, UR9, URZ, UPT, UP2 ;  /* 0x000000ff0900728c */ /* 0x000fc4000bf45320 */
[----:B------:R-:W-:Y:S02]  /*3ff0*/  UIADD3 UR25, UPT, UPT, UR7, 0x48, URZ ;  /* 0x0000004807197890 */ /* 0x000fe4000fffe0ff */
[----:B------:R-:W-:Y:S02]  /*4000*/  UIADD3 UR17, UPT, UPT, UR7, 0x50, URZ ;  /* 0x0000005007117890 */ /* 0x000fe4000fffe0ff */
[----:B------:R-:W1:Y:S01]  /*4010*/  LDC.64 R32, c[0x0][0x348] ;  /* 0x0000d200ff207b82 */ /* 0x000e620000000a00 */
[----:B------:R-:W-:Y:S02]  /*4020*/  UPRMT UR13, UR37, 0x654, UR13 ;  /* 0x00000654250d7896 */ /* 0x000fe4000800000d */
[----:B------:R-:W-:-:S05]  /*4030*/  UISETP.NE.AND.EX UP3, UPT, UR5, URZ, UPT, UP3 ;  /* 0x000000ff0500728c */ /* 0x000fca000bf65330 */
[----:B------:R-:W3:Y:S08]  /*4040*/  LDC.64 R16, c[0x0][0xb10] ;  /* 0x0002c400ff107b82 */ /* 0x000ef00000000a00 */
[----:B------:R-:W1:Y:S08]  /*4050*/  LDC.64 R6, c[0x0][0xb18] ;  /* 0x0002c600ff067b82 */ /* 0x000e700000000a00 */
[----:B------:R-:W1:Y:S08]  /*4060*/  LDC.64 R4, c[0x0][0xb28] ;  /* 0x0002ca00ff047b82 */ /* 0x000e700000000a00 */
[----:B--2-4-:R-:W1:Y:S02]  /*4070*/  LDC R22, c[0x0][0x374] ;  /* 0x0000dd00ff167b82 */ /* 0x014e640000000800 */
.L_x_94:
[C---:B------:R-:W-:Y:S02]  /*4080*/  LEA R0, R30.reuse, UR7, 0x3 ;  /* 0x000000071e007c11 */ /* 0x040fe4000f8e18ff */
[----:B------:R-:W-:Y:S02]  /*4090*/  SHF.L.U32 R3, R29, 0x1f, RZ ;  /* 0x0000001f1d037819 */ /* 0x000fe400000006ff */
[----:B------:R-:W-:Y:S02]  /*40a0*/  LEA R24, R30, UR7, 0x4 ;  /* 0x000000071e187c11 */ /* 0x000fe4000f8e20ff */
[----:B--2---:R-:W2:Y:S02]  /*40b0*/  SYNCS.PHASECHK.TRANS64.TRYWAIT P0, [R0+URZ+0x90], R3 ;  /* 0x00009003000075a7 */ /* 0x004ea400080011ff */
[----:B--2---:R-:W-:Y:S05]  /*40c0*/  @!P0 BRA `(.L_x_84) ;  /* 0x0000007c00208947 */ /* 0x004fea0003800000 */
.L_x_170:
[----:B------:R-:W-:Y:S01]  /*40d0*/  ISETP.GE.AND P0, PT, R72, 0x1, PT ;  /* 0x000000014800780c */ /* 0x000fe20003f06270 */
[----:B------:R-:W4:Y:S01]  /*40e0*/  LDS.128 R24, [R24+0x100] ;  /* 0x0001000018187984 */ /* 0x000f220000000c00 */
[----:B--2---:R-:W-:Y:S01]  /*40f0*/  VIADD R0, R0, 0xa0 ;  /* 0x000000a000007836 */ /* 0x004fe20000000000 */
[----:B------:R-:W-:Y:S01]  /*4100*/  @!PT LDS RZ, [RZ] ;  /* 0x00000000fffff984 */ /* 0x000fe20000000800 */
[----:B------:R-:W-:Y:S01]  /*4110*/  @!PT LDS RZ, [RZ] ;  /* 0x00000000fffff984 */ /* 0x000fe20000000800 */
[----:B------:R-:W-:Y:S01]  /*4120*/  @!PT LDS RZ, [RZ] ;  /* 0x00000000fffff984 */ /* 0x000fe20000000800 */
[----:B------:R-:W-:Y:S01]  /*4130*/  @!PT LDS RZ, [RZ] ;  /* 0x00000000fffff984 */ /* 0x000fe20000000800 */
[----:B------:R2:W-:Y:S06]  /*4140*/  MEMBAR.ALL.CTA ;  /* 0x0000000000007992 */ /* 0x0005ec0000008000 */
[----:B--2---:R-:W2:Y:S01]  /*4150*/  FENCE.VIEW.ASYNC.S ;  /* 0x00000000000073c6 */ /* 0x004ea20000000000 */
[----:B------:R-:W-:Y:S04]  /*4160*/  PRMT R0, RZ, 0x654, R0 ;  /* 0x00000654ff007816 */ /* 0x000fe80000000000 */
[----:B--2---:R2:W-:Y:S01]  /*4170*/  SYNCS.ARRIVE.TRANS64.RED.A1T0 RZ, [R0+URZ], RZ ;  /* 0x000000ff00ff79a7 */ /* 0x0045e200081004ff */
[----:B----4-:R-:W-:Y:S11]  /*4180*/  LOP3.LUT P3, RZ, R26, 0x1, RZ, 0xc0, !PT ;  /* 0x000000011aff7812 */ /* 0x010ff6000786c0ff */
[----:B------:R-:W-:Y:S02]  /*4190*/  @!UPT UIADD3 URZ, UPT, UPT, URZ, URZ, URZ ;  /* 0x000000fffffff290 */ /* 0x000fe4000fffe0ff */
[----:B------:R-:W-:Y:S02]  /*41a0*/  @P3 MOV R13, R24 ;  /* 0x00000018000d3202 */ /* 0x000fe40000000f00 */
[----:B------:R-:W-:Y:S01]  /*41b0*/  @P3 LOP3.LUT R8, R25, 0xffff, RZ, 0xc0, !PT ;  /* 0x0000ffff19083812 */ /* 0x000fe200078ec0ff */
[----:B--2---:R-:W-:Y:S06]  /*41c0*/  @!P0 BRA `(.L_x_85) ;  /* 0x0000000000a48947 */ /* 0x004fec0003800000 */
[----:B-1----:R-:W-:Y:S01]  /*41d0*/  IMAD.HI.U32 R35, R22, R7, RZ ;  /* 0x0000000716237227 */ /* 0x002fe200078e00ff */
[----:B------:R-:W-:Y:S02]  /*41e0*/  ISETP.NE.AND P0, PT, R6, 0x1, PT ;  /* 0x000000010600780c */ /* 0x000fe40003f05270 */
[----:B------:R-:W-:Y:S01]  /*41f0*/  ISETP.NE.AND P2, PT, R72, 0x1, PT ;  /* 0x000000014800780c */ /* 0x000fe20003f45270 */
[----:B---3--:R-:W-:Y:S01]  /*4200*/  IMAD.HI.U32 R34, R19, R16, RZ ;  /* 0x0000001013227227 */ /* 0x008fe200078e00ff */
[----:B------:R-:W-:Y:S02]  /*4210*/  SHF.R.U32.HI R35, RZ, R18, R35 ;  /* 0x00000012ff237219 */ /* 0x000fe40000011623 */
[----:B------:R-:W-:Y:S01]  /*4220*/  ISETP.NE.AND P4, PT, R2, 0x1, PT ;  /* 0x000000010200780c */ /* 0x000fe20003f85270 */
[----:B------:R-:W-:Y:S01]  /*4230*/  IMAD.HI.U32 R36, R13, R16, RZ ;  /* 0x000000100d247227 */ /* 0x000fe200078e00ff */
[----:B------:R-:W-:Y:S02]  /*4240*/  SHF.R.U32.HI R34, RZ, R17, R34 ;  /* 0x00000011ff227219 */ /* 0x000fe40000011622 */
[----:B------:R-:W-:Y:S01]  /*4250*/  SEL R3, R22, R35, !P0 ;  /* 0x0000002316037207 */ /* 0x000fe20004000000 */
[C---:B------:R-:W-:Y:S01]  /*4260*/  IMAD.HI.U32 R35, R8.reuse, R7, RZ ;  /* 0x0000000708237227 */ /* 0x040fe200078e00ff */
[----:B------:R-:W-:Y:S02]  /*4270*/  SEL R11, R19, R34, !P4 ;  /* 0x00000022130b7207 */ /* 0x000fe40006000000 */
[----:B------:R-:W-:Y:S01]  /*4280*/  SHF.R.U32.HI R36, RZ, R17, R36 ;  /* 0x00000011ff247219 */ /* 0x000fe20000011624 */
[----:B------:R-:W-:Y:S01]  /*4290*/  IMAD.HI.U32 R38, R3, R4, RZ ;  /* 0x0000000403267227 */ /* 0x000fe200078e00ff */
[----:B------:R-:W-:Y:S03]  /*42a0*/  SHF.R.U32.HI R35, RZ, R18, R35 ;  /* 0x00000012ff237219 */ /* 0x000fe60000011623 */
[----:B------:R-:W-:Y:S01]  /*42b0*/  IMAD.HI.U32 R34, R11, R4, RZ ;  /* 0x000000040b227227 */ /* 0x000fe200078e00ff */
[----:B------:R-:W-:Y:S02]  /*42c0*/  @P2 SHF.R.U32.HI R3, RZ, R5, R38 ;  /* 0x00000005ff032219 */ /* 0x000fe40000011626 */
[----:B------:R-:W-:Y:S02]  /*42d0*/  SEL R9, R8, R35, !P0 ;  /* 0x0000002308097207 */ /* 0x000fe40004000000 */
[----:B------:R-:W-:Y:S01]  /*42e0*/  @P2 SHF.R.U32.HI R11, RZ, R5, R34 ;  /* 0x00000005ff0b2219 */ /* 0x000fe20000011622 */
[C---:B------:R-:W-:Y:S01]  /*42f0*/  IMAD R10, R72.reuse, R3, RZ ;  /* 0x00000003480a7224 */ /* 0x040fe200078e02ff */
[----:B------:R-:W-:Y:S01]  /*4300*/  SEL R3, R13, R36, !P4 ;  /* 0x000000240d037207 */ /* 0x000fe20006000000 */
[C---:B------:R-:W-:Y:S03]  /*4310*/  IMAD.HI.U32 R14, R9.reuse, R4, RZ ;  /* 0x00000004090e7227 */ /* 0x040fe600078e00ff */
[----:B------:R-:W-:Y:S01]  /*4320*/  ISETP.GE.AND P0, PT, R9, R10, PT ;  /* 0x0000000a0900720c */ /* 0x000fe20003f06270 */
[C---:B------:R-:W-:Y:S01]  /*4330*/  IMAD R12, R72.reuse, R11, RZ ;  /* 0x0000000b480c7224 */ /* 0x040fe200078e02ff */
[-C--:B------:R-:W-:Y:S04]  /*4340*/  SHF.R.U32.HI R14, RZ, R5.reuse, R14 ;  /* 0x00000005ff0e7219 */ /* 0x080fe8000001160e */
[----:B------:R-:W-:Y:S02]  /*4350*/  ISETP.GE.OR P0, PT, R3, R12, P0 ;  /* 0x0000000c0300720c */ /* 0x000fe40000706670 */
[----:B------:R-:W-:Y:S05]  /*4360*/  SEL R15, R9, R14, !P2 ;  /* 0x0000000e090f7207 */ /* 0x000fea0005000000 */
[----:B------:R-:W-:Y:S04]  /*4370*/  IMAD.MOV R14, RZ, RZ, -R15 ;  /* 0x000000ffff0e7224 */ /* 0x000fe800078e0a0f */
[----:B------:R-:W-:Y:S02]  /*4380*/  IMAD R14, R72, R14, R9 ;  /* 0x0000000e480e7224 */ /* 0x000fe400078e0209 */
[C---:B------:R-:W-:Y:S05]  /*4390*/  @!P0 IMAD.HI.U32 R10, R3.reuse, R4, RZ ;  /* 0x00000004030a8227 */ /* 0x040fea00078e00ff */
[----:B------:R-:W-:Y:S04]  /*43a0*/  @!P0 SHF.R.U32.HI R10, RZ, R5, R10 ;  /* 0x00000005ff0a8219 */ /* 0x000fe8000001160a */
[----:B------:R-:W-:Y:S01]  /*43b0*/  @!P0 SEL R0, R3, R10, !P2 ;  /* 0x0000000a03008207 */ /* 0x000fe20005000000 */
[----:B------:R-:W-:Y:S03]  /*43c0*/  IMAD.MOV R10, RZ, RZ, -R3 ;  /* 0x000000ffff0a7224 */ /* 0x000fe600078e0a03 */
[----:B------:R-:W-:Y:S01]  /*43d0*/  @!P0 IADD3 R15, PT, PT, R15, -R0, RZ ;  /* 0x800000000f0f8210 */ /* 0x000fe20007ffe0ff */
[----:B------:R-:W-:Y:S01]  /*43e0*/  @!P0 IMAD R0, R11, R14, R0 ;  /* 0x0000000e0b008224 */ /* 0x000fe200078e0200 */
[----:B------:R-:W-:Y:S01]  /*43f0*/  IADD3 R11, PT, PT, -R9, RZ, RZ ;  /* 0x000000ff090b7210 */ /* 0x000fe20007ffe1ff */
[----:B------:R-:W-:Y:S02]  /*4400*/  IMAD R13, R2, R10, R13 ;  /* 0x0000000a020d7224 */ /* 0x000fe400078e020d */
[----:B------:R-:W-:Y:S02]  /*4410*/  @!P0 IMAD R9, R15, R72, R3 ;  /* 0x000000480f098224 */ /* 0x000fe400078e0203 */
[----:B------:R-:W-:Y:S02]  /*4420*/  @!P0 IMAD.MOV.U32 R3, RZ, RZ, R0 ;  /* 0x000000ffff038224 */ /* 0x000fe400078e0000 */
[----:B------:R-:W-:Y:S02]  /*4430*/  IMAD R8, R6, R11, R8 ;  /* 0x0000000b06087224 */ /* 0x000fe400078e0208 */
[----:B------:R-:W-:Y:S02]  /*4440*/  IMAD R13, R3, R2, R13 ;  /* 0x00000002030d7224 */ /* 0x000fe400078e020d */
[----:B------:R-:W-:Y:S02]  /*4450*/  IMAD R8, R9, R6, R8 ;  /* 0x0000000609087224 */ /* 0x000fe400078e0208 */
.L_x_85:
[----:B------:R-:W-:Y:S05]  /*4460*/  BRA.U UP1, `(.L_x_86) ;  /* 0x0000000101107547 */ /* 0x000fea000b800000 */
[----:B------:R-:W-:Y:S04]  /*4470*/  MOV R0, UR6 ;  /* 0x0000000600007c02 */ /* 0x000fe80008000f00 */
[----:B------:R-:W-:Y:S04]  /*4480*/  SHF.L.U32 R3, R0, 0x1f, RZ ;  /* 0x0000001f00037819 */ /* 0x000fe800000006ff */
[----:B------:R-:W2:Y:S02]  /*4490*/  SYNCS.PHASECHK.TRANS64.TRYWAIT P0, [UR7+0x88], R3 ;  /* 0x00008803ff0075a7 */ /* 0x000ea40008001107 */
[----:B--2---:R-:W-:Y:S05]  /*44a0*/  @!P0 BRA `(.L_x_87) ;  /* 0x00000078003c8947 */ /* 0x004fea0003800000 */
.L_x_86:
[----:B------:R-:W-:Y:S02]  /*44b0*/  R2UR UR35, R21 ;  /* 0x00000000152372ca */ /* 0x000fe400000e0000 */
[----:B------:R-:W-:Y:S02]  /*44c0*/  R2UR UR34, R20 ;  /* 0x00000000142272ca */ /* 0x000fe400000e0000 */
[----:B------:R-:W-:Y:S02]  /*44d0*/  ISETP.NE.U32.AND P2, PT, RZ, UR4, PT ;  /* 0x00000004ff007c0c */ /* 0x000fe4000bf45070 */
[----:B------:R-:W-:Y:S02]  /*44e0*/  SHF.L.U32 R12, R31, 0x1f, RZ ;  /* 0x0000001f1f0c7819 */ /* 0x000fe400000006ff */
[----:B------:R-:W-:Y:S05]  /*44f0*/  ISETP.NE.AND.EX P2, PT, RZ, UR5, PT, P2 ;  /* 0x00000005ff007c0c */ /* 0x000fea000bf45320 */
[----:B------:R-:W-:Y:S02]  /*4500*/  USHF.L.U32 UR35, UR35, 0x7, URZ ;  /* 0x0000000723237899 */ /* 0x000fe400080006ff */
[----:B------:R-:W-:Y:S01]  /*4510*/  USHF.L.U32 UR34, UR34, 0x8, URZ ;  /* 0x0000000822227899 */ /* 0x000fe200080006ff */
[----:B------:R-:W-:Y:S11]  /*4520*/  BRA.U !UP3, `(.L_x_88) ;  /* 0x000000010b347547 */ /* 0x000ff6000b800000 */
[----:B------:R-:W-:Y:S01]  /*4530*/  UPLOP3.LUT UP0, UPT, UPT, UPT, UP2, 0x80, 0x8 ;  /* 0x000000000008789c */ /* 0x000fe20003f0f020 */
[----:B--2---:R-:W-:Y:S02]  /*4540*/  HFMA2 R0, -RZ, RZ, 0, 5.9604644775390625e-08 ;  /* 0x00000001ff007431 */ /* 0x004fe400000001ff */
[----:B------:R-:W-:Y:S03]  /*4550*/  IMAD.MOV.U32 R171, RZ, RZ, 0x1 ;  /* 0x00000001ffab7424 */ /* 0x000fe600078e00ff */
[----:B------:R-:W-:Y:S05]  /*4560*/  PLOP3.LUT P0, PT, PT, PT, UP0, 0x80, 0x8 ;  /* 0x000000000008781c */ /* 0x000fea0003f0f008 */
[----:B------:R-:W2:Y:S01]  /*4570*/  @UP0 LDCU.64 UR10, c[0x0][0x888] ;  /* 0x00011100ff0a07ac */ /* 0x000ea20008000a00 */
[----:B------:R-:W-:Y:S07]  /*4580*/  @UP0 UIMAD UR8, UR36, UR4, URZ ;  /* 0x00000004240802a4 */ /* 0x000fee000f8e02ff */
[----:B------:R-:W-:Y:S01]  /*4590*/  @!P0 PRMT R171, R0, 0x7610, R171 ;  /* 0x0000761000ab8816 */ /* 0x000fe200000000ab */
[----:B--2---:R-:W-:Y:S03]  /*45a0*/  @UP0 UIMAD.WIDE UR10, UR8, 0x4, UR10 ;  /* 0x00000004080a08a5 */ /* 0x004fe6000f8e020a */
[----:B------:R-:W2:Y:S03]  /*45b0*/  @!UP0 LDCU UR8, c[0x0][0x880] ;  /* 0x00011000ff0887ac */ /* 0x000ea60008000800 */
[----:B------:R-:W-:Y:S01]  /*45c0*/  IMAD.U32 R10, RZ, RZ, UR10 ;  /* 0x0000000aff0a7e24 */ /* 0x000fe2000f8e00ff */
[----:B------:R-:W-:Y:S05]  /*45d0*/  MOV R11, UR11 ;  /* 0x0000000b000b7c02 */ /* 0x000fea0008000f00 */
[----:B-----5:R4:W5:Y:S02]  /*45e0*/  @P0 LDG.E R81, desc[UR46][R10.64] ;  /* 0x0000002e0a510981 */ /* 0x020964000c1e1900 */
[----:B--2-4-:R-:W-:Y:S07]  /*45f0*/  @!P0 IMAD.U32 R81, RZ, RZ, UR8 ;  /* 0x00000008ff518e24 */ /* 0x014fee000f8e00ff */
.L_x_88:
[----:B-----5:R-:W-:Y:S01]  /*4600*/  @!P2 FSETP.EQ.AND P0, PT, R81, RZ, PT ;  /* 0x000000ff5100a20b */ /* 0x020fe20003f02000 */
[----:B------:R-:W-:Y:S01]  /*4610*/  @!UPT UIADD3 URZ, UPT, UPT, URZ, URZ, URZ ;  /* 0x000000fffffff290 */ /* 0x000fe2000fffe0ff */
[----:B------:R-:W-:Y:S11]  /*4620*/  @!P2 BRA `(.L_x_89) ;  /* 0x000000000014a947 */ /* 0x000ff60003800000 */
[----:B------:R-:W-:Y:S02]  /*4630*/  LOP3.LUT P2, RZ, R171, 0xff, RZ, 0xc0, !PT ;  /* 0x000000ffabff7812 */ /* 0x000fe4000784c0ff */
[----:B------:R-:W-:Y:S04]  /*4640*/  PLOP3.LUT P0, PT, PT, PT, UP0, 0x80, 0x8 ;  /* 0x000000000008781c */ /* 0x000fe80003f0f008 */
[----:B------:R-:W-:Y:S07]  /*4650*/  PLOP3.LUT P0, PT, P0, PT, PT, 0x8, 0x80 ;  /* 0x000000000080781c */ /* 0x000fee000070e170 */
[----:B------:R-:W-:Y:S11]  /*4660*/  @P2 FSETP.EQ.AND P0, PT, R81, RZ, PT ;  /* 0x000000ff5100220b */ /* 0x000ff60003f02000 */
[----:B------:R-:W-:Y:S02]  /*4670*/  @!UPT UIADD3 URZ, UPT, UPT, URZ, URZ, URZ ;  /* 0x000000fffffff290 */ /* 0x000fe4000fffe0ff */
.L_x_89:
[----:B------:R-:W4:Y:S01]  /*4680*/  SYNCS.PHASECHK.TRANS64.TRYWAIT P2, [UR7+0x60], R12 ;  /* 0x0000600cff0075a7 */ /* 0x000f220008041107 */
[----:B------:R-:W-:Y:S04]  /*4690*/  ELECT P4, URZ, PT ;  /* 0x0000000000ff782f */ /* 0x000fe80003880000 */
[----:B------:R-:W-:Y:S11]  /*46a0*/  PLOP3.LUT P4, PT, P0, P4, PT, 0xf2, 0x2f ;  /* 0x00000000002f781c */ /* 0x000ff60000789e72 */
[----:B------:R-:W-:Y:S02]  /*46b0*/  @!UPT UIADD3 URZ, UPT, UPT, URZ, URZ, URZ ;  /* 0x000000fffffff290 */ /* 0x000fe4000fffe0ff */
[----:B-1----:R-:W-:Y:S05]  /*46c0*/  @!P4 IADD3 R9, P0, PT, R32, 0x580, RZ ;  /* 0x000005802009c810 */ /* 0x002fea0007f1e0ff */
[----:B--2---:R-:W-:Y:S01]  /*46d0*/  @!P4 IMAD.X R0, RZ, RZ, R33, P0 ;  /* 0x000000ffff00c224 */ /* 0x004fe200000e0621 */
[----:B----4-:R-:W-:Y:S07]  /*46e0*/  @!P2 BRA `(.L_x_90) ;  /* 0x0000007400c4a947 */ /* 0x010fee0003800000 */
.L_x_173:
[----:B------:R-:W-:Y:S01]  /*46f0*/  @!P4 R2UR UR8, R0 ;  /* 0x000000000008c2ca */ /* 0x000fe200000e0000 */
[----:B------:R-:W-:Y:S01]  /*4700*/  VOTEU.ALL UP1, P4 ;  /* 0x0000000000ff7886 */ /* 0x000fe20002020000 */
[----:B------:R-:W-:Y:S01]  /*4710*/  @!P4 R2UR UR9, R9 ;  /* 0x000000000909c2ca */ /* 0x000fe200000e0000 */
[----:B------:R-:W-:Y:S01]  /*4720*/  @!P4 IMAD.MOV.U32 R0, RZ, RZ, 0x2000 ;  /* 0x00002000ff00c424 */ /* 0x000fe200078e00ff */
[----:B------:R-:W-:Y:S01]  /*4730*/  UMOV UR10, 0x0 ;  /* 0x00000000000a7882 */ /* 0x000fe20000000000 */
[----:B------:R-:W-:Y:S01]  /*4740*/  UMOV UR11, 0x10000000 ;  /* 0x10000000000b7882 */ /* 0x000fe20000000000 */
[----:B------:R-:W-:Y:S01]  /*4750*/  @!UP1 UIADD3 UR32, UPT, UPT, UR7, 0x200, URZ ;  /* 0x0000020007209890 */ /* 0x000fe2000fffe0ff */
[----:B------:R-:W-:Y:S01]  /*4760*/  @!P4 IADD3 R9, P0, PT, R32, 0x580, RZ ;  /* 0x000005802009c810 */ /* 0x000fe20007f1e0ff */
[----:B------:R-:W-:Y:S05]  /*4770*/  VOTEU.ALL UP1, P4 ;  /* 0x0000000000ff7886 */ /* 0x000fea0002020000 */
[----:B------:R-:W-:Y:S01]  /*4780*/  IMAD.U32 R11, RZ, RZ, UR8 ;  /* 0x00000008ff0b7e24 */ /* 0x000fe2000f8e00ff */
[----:B------:R-:W-:Y:S01]  /*4790*/  UPRMT UR8, UR37, 0x654, UR33 ;  /* 0x0000065425087896 */ /* 0x000fe20008000021 */
[----:B------:R-:W-:Y:S03]  /*47a0*/  IMAD.U32 R10, RZ, RZ, UR9 ;  /* 0x00000009ff0a7e24 */ /* 0x000fe6000f8e00ff */
[----:B------:R-:W-:Y:S02]  /*47b0*/  @!P4 R2UR UR15, R11 ;  /* 0x000000000b0fc2ca */ /* 0x000fe400000e0000 */
[----:B------:R-:W-:Y:S11]  /*47c0*/  @!P4 R2UR UR14, R10 ;  /* 0x000000000a0ec2ca */ /* 0x000ff600000e0000 */
[----:B------:R-:W-:Y:S02]  /*47d0*/  @!UPT UIADD3 URZ, UPT, UPT, URZ, URZ, URZ ;  /* 0x000000fffffff290 */ /* 0x000fe4000fffe0ff */
[----:B------:R2:W-:Y:S01]  /*47e0*/  @!UP1 UTMALDG.3D [UR32], [UR14], desc[UR10] ;  /* 0x00000a200e0095b4 */ /* 0x0005e20008011000 */
[----:B------:R4:W-:Y:S01]  /*47f0*/  @!P4 SYNCS.ARRIVE.TRANS64.RED.A0TR RZ, [UR7+0x40], R0 ;  /* 0x00004000ffffc9a7 */ /* 0x0009e20008300407 */
[----:B------:R-:W-:Y:S01]  /*4800*/  SYNCS.ARRIVE.TRANS64.RED.A1T0 RZ, [UR8], RZ ;  /* 0x000000ffffff79a7 */ /* 0x000fe20008100408 */
[----:B----4-:R-:W-:Y:S01]  /*4810*/  @!P4 IMAD.X R0, RZ, RZ, R33, P0 ;  /* 0x000000ffff00c224 */ /* 0x010fe200000e0621 */
[----:B------:R-:W4:Y:S02]  /*4820*/  SYNCS.PHASECHK.TRANS64.TRYWAIT P2, [UR7+0x68], R12 ;  /* 0x0000680cff0075a7 */ /* 0x000f240008041107 */
[----:B--2-4-:R-:W-:Y:S05]  /*4830*/  @!P2 BRA `(.L_x_91) ;  /* 0x000000740088a947 */ /* 0x014fea0003800000 */
.L_x_175:
        /* <DEDUP_REMOVED lines=8> */
[----:B------:R-:W-:Y:S01]  /*48c0*/  @!UP1 UIADD3 UR24, UPT, UPT, UR7, 0x2200, URZ ;  /* 0x0000220007189890 */ /* 0x000fe2000fffe0ff */
[----:B------:R-:W-:Y:S01]  /*48d0*/  VOTEU.ALL UP1, P4 ;  /* 0x0000000000ff7886 */ /* 0x000fe20002020000 */
[----:B------:R-:W-:Y:S01]  /*48e0*/  UMOV UR27, UR35 ;  /* 0x00000023001b7c82 */ /* 0x000fe20008000000 */
[----:B------:R-:W-:Y:S02]  /*48f0*/  UMOV UR28, UR36 ;  /* 0x00000024001c7c82 */ /* 0x000fe40008000000 */
[----:B------:R-:W-:Y:S01]  /*4900*/  IMAD.U32 R11, RZ, RZ, UR8 ;  /* 0x00000008ff0b7e24 */ /* 0x000fe2000f8e00ff */
[----:B------:R-:W-:Y:S01]  /*4910*/  UPRMT UR8, UR37, 0x654, UR25 ;  /* 0x0000065425087896 */ /* 0x000fe20008000019 */
[----:B------:R-:W-:Y:S02]  /*4920*/  IMAD.U32 R10, RZ, RZ, UR9 ;  /* 0x00000009ff0a7e24 */ /* 0x000fe4000f8e00ff */
[----:B------:R-:W-:Y:S01]  /*4930*/  @!P4 IMAD.X R20, RZ, RZ, R33, P0 ;  /* 0x000000ffff14c224 */ /* 0x000fe200000e0621 */
[----:B------:R-:W-:Y:S02]  /*4940*/  @!P4 R2UR UR15, R11 ;  /* 0x000000000b0fc2ca */ /* 0x000fe400000e0000 */
[----:B------:R-:W-:Y:S11]  /*4950*/  @!P4 R2UR UR14, R10 ;  /* 0x000000000a0ec2ca */ /* 0x000ff600000e0000 */
[----:B------:R-:W-:Y:S02]  /*4960*/  @!UPT UIADD3 URZ, UPT, UPT, URZ, URZ, URZ ;  /* 0x000000fffffff290 */ /* 0x000fe4000fffe0ff */
[----:B------:R2:W-:Y:S01]  /*4970*/  @!UP1 UTMALDG.3D [UR24], [UR14], desc[UR10] ;  /* 0x00000a180e0095b4 */ /* 0x0005e20008011000 */
[----:B------:R2:W-:Y:S01]  /*4980*/  @!P4 SYNCS.ARRIVE.TRANS64.RED.A0TR RZ, [UR7+0x48], R0 ;  /* 0x00004800ffffc9a7 */ /* 0x0005e20008300407 */
[----:B------:R-:W-:Y:S01]  /*4990*/  SYNCS.ARRIVE.TRANS64.RED.A1T0 RZ, [UR8], RZ ;  /* 0x000000ffffff79a7 */ /* 0x000fe20008100408 */
[----:B------:R-:W4:Y:S02]  /*49a0*/  SYNCS.PHASECHK.TRANS64.TRYWAIT P2, [UR7+0x70], R12 ;  /* 0x0000700cff0075a7 */ /* 0x000f240008041107 */
[----:B--2-4-:R-:W-:Y:S05]  /*49b0*/  @!P2 BRA `(.L_x_92) ;  /* 0x000000740040a947 */ /* 0x014fea0003800000 */
.L_x_177:
[----:B------:R-:W2:Y:S01]  /*49c0*/  LDC.64 R14, c[0x0][0xb10] ;  /* 0x0002c400ff0e7b82 */ /* 0x000ea20000000a00 */
[----:B------:R-:W-:Y:S01]  /*49d0*/  @!P4 R2UR UR8, R20 ;  /* 0x000000001408c2ca */ /* 0x000fe200000e0000 */
[----:B------:R-:W-:Y:S01]  /*49e0*/  VOTEU.ALL UP1, P4 ;  /* 0x0000000000ff7886 */ /* 0x000fe20002020000 */
[----:B------:R-:W-:Y:S01]  /*49f0*/  @!P4 R2UR UR9, R21 ;  /* 0x000000001509c2ca */ /* 0x000fe200000e0000 */
[----:B------:R-:W-:Y:S01]  /*4a00*/  UMOV UR10, 0x0 ;  /* 0x00000000000a7882 */ /* 0x000fe20000000000 */
[----:B------:R-:W-:Y:S03]  /*4a10*/  UMOV UR11, 0x10000000 ;  /* 0x10000000000b7882 */ /* 0x000fe60000000000 */
[----:B------:R-:W4:Y:S01]  /*4a20*/  LDC.64 R10, c[0x0][0xb18] ;  /* 0x0002c600ff0a7b82 */ /* 0x000f220000000a00 */
[----:B------:R-:W-:Y:S01]  /*4a30*/  @!UP1 UIADD3 UR18, UPT, UPT, UR34, 0x80, URZ ;  /* 0x0000008022129890 */ /* 0x000fe2000fffe0ff */
[----:B------:R-:W-:Y:S01]  /*4a40*/  @P3 SHF.R.U32.HI R28, RZ, 0x10, R25 ;  /* 0x00000010ff1c3819 */ /* 0x000fe20000011619 */
[----:B------:R-:W-:Y:S01]  /*4a50*/  @!UP1 UIADD3 UR16, UPT, UPT, UR7, 0x4200, URZ ;  /* 0x0000420007109890 */ /* 0x000fe2000fffe0ff */
[----:B------:R-:W-:Y:S01]  /*4a60*/  VIADD R30, R30, 0x1 ;  /* 0x000000011e1e7836 */ /* 0x000fe20000000000 */
[----:B------:R-:W-:Y:S03]  /*4a70*/  VOTEU.ALL UP1, P4 ;  /* 0x0000000000ff7886 */ /* 0x000fe60002020000 */
[----:B------:R-:W5:Y:S01]  /*4a80*/  @!P1 LDC R0, c[0x0][0xb20] ;  /* 0x0002c800ff009b82 */ /* 0x000f620000000800 */
[----:B------:R-:W-:Y:S01]  /*4a90*/  UMOV UR19, UR35 ;  /* 0x0000002300137c82 */ /* 0x000fe20008000000 */
[----:B------:R-:W-:Y:S01]  /*4aa0*/  IMAD.U32 R21, RZ, RZ, UR8 ;  /* 0x00000008ff157e24 */ /* 0x000fe2000f8e00ff */
[----:B------:R-:W-:Y:S05]  /*4ab0*/  UMOV UR20, UR36 ;  /* 0x0000002400147c82 */ /* 0x000fea0008000000 */
[----:B-1----:R-:W1:Y:S01]  /*4ac0*/  @!P1 LDC R3, c[0x0][0xb0c] ;  /* 0x0002c300ff039b82 */ /* 0x002e620000000800 */
[----:B------:R-:W-:Y:S01]  /*4ad0*/  IMAD.U32 R20, RZ, RZ, UR9 ;  /* 0x00000009ff147e24 */ /* 0x000fe2000f8e00ff */
[----:B------:R-:W-:Y:S01]  /*4ae0*/  UPRMT UR8, UR37, 0x654, UR17 ;  /* 0x0000065425087896 */ /* 0x000fe20008000011 */
[----:B------:R-:W-:Y:S03]  /*4af0*/  @!P4 R2UR UR15, R21 ;  /* 0x00000000150fc2ca */ /* 0x000fe600000e0000 */
[----:B------:R-:W-:Y:S01]  /*4b00*/  @!P4 R2UR UR14, R20 ;  /* 0x00000000140ec2ca */ /* 0x000fe200000e0000 */
[----:B------:R-:W-:Y:S11]  /*4b10*/  @!P4 IMAD.MOV.U32 R20, RZ, RZ, 0x2000 ;  /* 0x00002000ff14c424 */ /* 0x000ff600078e00ff */
[----:B------:R-:W-:Y:S01]  /*4b20*/  @!UPT UIADD3 URZ, UPT, UPT, URZ, URZ, URZ ;  /* 0x000000fffffff290 */ /* 0x000fe2000fffe0ff */
[----:B------:R1:W-:Y:S01]  /*4b30*/  @!UP1 UTMALDG.3D [UR16], [UR14], desc[UR10] ;  /* 0x00000a100e0095b4 */ /* 0x0003e20008011000 */
[----:B------:R1:W-:Y:S02]  /*4b40*/  @!P4 SYNCS.ARRIVE.TRANS64.RED.A0TR RZ, [UR7+0x50], R20 ;  /* 0x00005014ffffc9a7 */ /* 0x0003e40008300407 */
[----:B-1----:R-:W-:Y:S01]  /*4b50*/  @!P1 ISETP.NE.AND P2, PT, R3, 0x1, PT ;  /* 0x000000010300980c */ /* 0x002fe20003f45270 */
[C---:B--2---:R-:W-:Y:S01]  /*4b60*/  @!P1 IMAD.HI.U32 R14, R13.reuse, R14, RZ ;  /* 0x0000000e0d0e9227 */ /* 0x044fe200078e00ff */
[----:B----4-:R-:W-:Y:S03]  /*4b70*/  @!P1 ISETP.NE.AND P0, PT, R10, 0x1, PT ;  /* 0x000000010a00980c */ /* 0x010fe60003f05270 */
[C---:B------:R-:W-:Y:S01]  /*4b80*/  @!P1 IMAD.HI.U32 R11, R8.reuse, R11, RZ ;  /* 0x0000000b080b9227 */ /* 0x040fe200078e00ff */
[----:B------:R-:W-:Y:S04]  /*4b90*/  @!P1 SHF.R.U32.HI R14, RZ, R15, R14 ;  /* 0x0000000fff0e9219 */ /* 0x000fe8000001160e */
[----:B-----5:R-:W-:Y:S01]  /*4ba0*/  @!P1 SHF.R.U32.HI R9, RZ, R0, R11 ;  /* 0x00000000ff099219 */ /* 0x020fe2000001160b */
[----:B------:R-:W-:Y:S01]  /*4bb0*/  SYNCS.ARRIVE.TRANS64.RED.A1T0 RZ, [UR8], RZ ;  /* 0x000000ffffff79a7 */ /* 0x000fe20008100408 */
[----:B------:R-:W-:Y:S02]  /*4bc0*/  @!P1 SEL R14, R13, R14, !P2 ;  /* 0x0000000e0d0e9207 */ /* 0x000fe40005000000 */
[----:B------:R-:W-:Y:S01]  /*4bd0*/  @!P1 SEL R9, R8, R9, !P0 ;  /* 0x0000000908099207 */ /* 0x000fe20004000000 */
[----:B------:R-:W1:Y:S04]  /*4be0*/  SYNCS.PHASECHK.TRANS64.TRYWAIT P5, [UR7+0x78], R12 ;  /* 0x0000780cff0075a7 */ /* 0x000e6800080a1107 */
[----:B------:R-:W-:Y:S02]  /*4bf0*/  @!P1 IMAD.IADD R0, R9, 0x1, -R14 ;  /* 0x0000000109009824 */ /* 0x000fe400078e0a0e */
[----:B------:R-:W-:Y:S02]  /*4c00*/  @!P1 IMAD.IADD R9, R14, 0x1, -R9 ;  /* 0x000000010e099824 */ /* 0x000fe400078e0a09 */
[----:B------:R-:W-:Y:S02]  /*4c10*/  @!P1 IMAD R13, R0, R3, R13 ;  /* 0x00000003000d9224 */ /* 0x000fe400078e020d */
[----:B------:R-:W-:Y:S01]  /*4c20*/  @!P1 IMAD R8, R9, R10, R8 ;  /* 0x0000000a09089224 */ /* 0x000fe200078e0208 */
[----:B-1----:R-:W-:Y:S06]  /*4c30*/  @!P5 BRA `(.L_x_93) ;  /* 0x0000007000b8d947 */ /* 0x002fec0003800000 */
.L_x_179:
[----:B-1----:R-:W-:Y:S01]  /*4c40*/  @!P4 IADD3 R3, P0, PT, R32, 0x580, RZ ;  /* 0x000005802003c810 */ /* 0x002fe20007f1e0ff */
[----:B------:R-:W-:Y:S01]  /*4c50*/  VOTEU.ALL UP1, P4 ;  /* 0x0000000000ff7886 */ /* 0x000fe20002020000 */
[----:B------:R-:W-:Y:S01]  /*4c60*/  UMOV UR18, 0x0 ;  /* 0x0000000000127882 */ /* 0x000fe20000000000 */
[----:B------:R-:W-:Y:S01]  /*4c70*/  UMOV UR19, 0x10000000 ;  /* 0x1000000000137882 */ /* 0x000fe20000000000 */
[----:B------:R-:W-:Y:S01]  /*4c80*/  @!P4 R2UR UR9, R3 ;  /* 0x000000000309c2ca */ /* 0x000fe200000e0000 */
[----:B------:R-:W-:Y:S01]  /*4c90*/  @!P4 IMAD.X R0, RZ, RZ, R33, P0 ;  /* 0x000000ffff00c224 */ /* 0x000fe200000e0621 */
[----:B------:R-:W-:Y:S01]  /*4ca0*/  @!UP1 UIADD3 UR10, UPT, UPT, UR34, 0xc0, URZ ;  /* 0x000000c0220a9890 */ /* 0x000fe2000fffe0ff */
[----:B------:R-:W-:Y:S01]  /*4cb0*/  ISETP.NE.AND P0, PT, R30, 0x2, PT ;  /* 0x000000021e00780c */ /* 0x000fe20003f05270 */
[----:B------:R-:W-:Y:S01]  /*4cc0*/  UMOV UR11, UR35 ;  /* 0x00000023000b7c82 */ /* 0x000fe20008000000 */
[----:B------:R-:W-:Y:S01]  /*4cd0*/  UMOV UR12, UR36 ;  /* 0x00000024000c7c82 */ /* 0x000fe20008000000 */
[----:B------:R-:W-:Y:S01]  /*4ce0*/  @!P4 R2UR UR8, R0 ;  /* 0x000000000008c2ca */ /* 0x000fe200000e0000 */
[----:B------:R-:W-:Y:S01]  /*4cf0*/  IMAD.IADD R20, R8, 0x1, R147 ;  /* 0x0000000108147824 */ /* 0x000fe200078e0293 */
[----:B------:R-:W-:Y:S01]  /*4d00*/  @P3 R2UR UR36, R28 ;  /* 0x000000001c2432ca */ /* 0x000fe200000e0000 */
[----:B------:R-:W-:Y:S01]  /*4d10*/  IMAD.IADD R21, R13, 0x1, R170 ;  /* 0x000000010d157824 */ /* 0x000fe200078e02aa */
[----:B------:R-:W-:Y:S02]  /*4d20*/  SEL R0, RZ, 0x1, P0 ;  /* 0x00000001ff007807 */ /* 0x000fe40000000000 */
[----:B------:R-:W-:Y:S01]  /*4d30*/  LOP3.LUT R31, R31, 0x1, RZ, 0x3c, !PT ;  /* 0x000000011f1f7812 */ /* 0x000fe200078e3cff */
[----:B------:R-:W-:Y:S01]  /*4d40*/  IMAD.U32 R10, RZ, RZ, UR9 ;  /* 0x00000009ff0a7e24 */ /* 0x000fe2000f8e00ff */
[----:B------:R-:W-:Y:S01]  /*4d50*/  @!UP1 UIADD3 UR9, UPT, UPT, UR7, 0x58, URZ ;  /* 0x0000005807099890 */ /* 0x000fe2000fffe0ff */
[----:B------:R-:W-:Y:S02]  /*4d60*/  LOP3.LUT R29, R29, R0, RZ, 0x3c, !PT ;  /* 0x000000001d1d7212 */ /* 0x000fe400078e3cff */
[----:B------:R-:W-:Y:S02]  /*4d70*/  SEL R30, R30, RZ, P0 ;  /* 0x000000ff1e1e7207 */ /* 0x000fe40000000000 */
[----:B------:R-:W-:Y:S01]  /*4d80*/  IMAD.U32 R11, RZ, RZ, UR8 ;  /* 0x00000008ff0b7e24 */ /* 0x000fe2000f8e00ff */
[----:B------:R-:W-:Y:S01]  /*4d90*/  @!P4 R2UR UR14, R10 ;  /* 0x000000000a0ec2ca */ /* 0x000fe200000e0000 */
[----:B------:R-:W-:Y:S01]  /*4da0*/  @!UP1 UIADD3 UR8, UPT, UPT, UR7, 0x6200, URZ ;  /* 0x0000620007089890 */ /* 0x000fe2000fffe0ff */
[----:B------:R-:W-:Y:S02]  /*4db0*/  VOTEU.ALL UP1, P4 ;  /* 0x0000000000ff7886 */ /* 0x000fe40002020000 */
[----:B------:R-:W-:Y:S11]  /*4dc0*/  @!P4 R2UR UR15, R11 ;  /* 0x000000000b0fc2ca */ /* 0x000ff600000e0000 */
[----:B------:R-:W-:Y:S02]  /*4dd0*/  @!UPT UIADD3 URZ, UPT, UPT, URZ, URZ, URZ ;  /* 0x000000fffffff290 */ /* 0x000fe4000fffe0ff */
[----:B------:R2:W-:Y:S01]  /*4de0*/  @!UP1 UTMALDG.3D [UR8], [UR14], desc[UR18] ;  /* 0x000012080e0095b4 */ /* 0x0005e20008011000 */
[----:B------:R2:W-:Y:S01]  /*4df0*/  @!P4 SYNCS.ARRIVE.TRANS64.RED.A0TR RZ, [UR7+0x58], R23 ;  /* 0x00005817ffffc9a7 */ /* 0x0005e20008300407 */
[----:B------:R-:W-:Y:S01]  /*4e00*/  UPLOP3.LUT UP1, UPT, UPT, UPT, UPT, 0x80, 0x8 ;  /* 0x000000000008789c */ /* 0x000fe20003f2f070 */
[----:B------:R-:W-:Y:S01]  /*4e10*/  SYNCS.ARRIVE.TRANS64.RED.A1T0 RZ, [UR13], RZ ;  /* 0x000000ffffff79a7 */ /* 0x000fe2000810040d */
[----:B------:R-:W-:Y:S09]  /*4e20*/  @P3 BRA `(.L_x_94) ;  /* 0xfffffff000943947 */ /* 0x000ff2000383ffff */
[----:B------:R-:W-:-:S04]  /*4e30*/  SHF.L.U32 R3, R31, 0x1f, RZ ;  /* 0x0000001f1f037819 */ /* 0x000fc800000006ff */
[----:B------:R-:W1:Y:S02]  /*4e40*/  SYNCS.PHASECHK.TRANS64.TRYWAIT P0, [UR7+0x60], R3 ;  /* 0x00006003ff0075a7 */ /* 0x000e640008001107 */
[----:B-1----:R-:W-:Y:S05]  /*4e50*/  @!P0 BRA `(.L_x_95) ;  /* 0x0000007000488947 */ /* 0x002fea0003800000 */
.L_x_181:
[----:B------:R-:W4:Y:S02]  /*4e60*/  SYNCS.PHASECHK.TRANS64.TRYWAIT P0, [UR7+0x68], R3 ;  /* 0x00006803ff0075a7 */ /* 0x000f240008001107 */
[----:B----4-:R-:W-:Y:S05]  /*4e70*/  @!P0 BRA `(.L_x_96) ;  /* 0x0000007000588947 */ /* 0x010fea0003800000 */
.L_x_183:
[----:B------:R-:W4:Y:S02]  /*4e80*/  SYNCS.PHASECHK.TRANS64.TRYWAIT P0, [UR7+0x70], R3 ;  /* 0x00007003ff0075a7 */ /* 0x000f240008001107 */
[----:B----4-:R-:W-:Y:S05]  /*4e90*/  @!P0 BRA `(.L_x_97) ;  /* 0x0000007000688947 */ /* 0x010fea0003800000 */
.L_x_185:
[----:B-1----:R-:W-:-:S07]  /*4ea0*/  MOV R0, UR7 ;  /* 0x0000000700007c02 */ /* 0x002fce0008000f00 */
.L_x_98:
[----:B-1----:R-:W-:-:S04]  /*4eb0*/  SHF.L.U32 R3, R31, 0x1f, RZ ;  /* 0x0000001f1f037819 */ /* 0x002fc800000006ff */
[----:B------:R1:W4:Y:S03]  /*4ec0*/  SYNCS.PHASECHK.TRANS64.TRYWAIT P0, [R0+URZ+0x78], R3 ;  /* 0x00007803000075a7 */ /* 0x00032600080011ff */
[----:B----4-:R-:W-:Y:S05]  /*4ed0*/  @!P0 NANOSLEEP.SYNCS 0x989680 ;  /* 0x009896800000895d */ /* 0x010fea0003900000 */
[----:B------:R-:W4:Y:S02]  /*4ee0*/  @!P0 SYNCS.PHASECHK.TRANS64 P0, [R0+URZ+0x78], R3 ;  /* 0x00007803000085a7 */ /* 0x000f2400080010ff */
[----:B--2-4-:R-:W-:Y:S05]  /*4ef0*/  @P0 EXIT ;  /* 0x000000000000094d */ /* 0x014fea0003800000 */
[----:B------:R-:W-:Y:S05]  /*4f00*/  BRA `(.L_x_98) ;  /* 0xfffffffc00e87947 */ /* 0x000fea000383ffff */
.L_x_83:
[----:B------:R-:W-:-:S06]  /*4f10*/  UISETP.GE.AND UP1, UPT, UR10, 0x4, UPT ;  /* 0x000000040a00788c */ /* 0x000fcc000bf26270 */
[----:B------:R-:W-:-:S13]  /*4f20*/  PLOP3.LUT P0, PT, PT, PT, UP1, 0x80, 0x8 ;  /* 0x000000000008781c */ /* 0x000fda0003f0f018 */
[----:B------:R-:W-:Y:S05]  /*4f30*/  @!P0 EXIT ;  /* 0x000000000000894d */ /* 0x000fea0003800000 */
[----:B------:R-:W-:Y:S01]  /*4f40*/  BAR.SYNC.DEFER_BLOCKING 0x6, 0xa0 ;  /* 0x0182800000007b1d */ /* 0x000fe20000010000 */
[C---:B------:R-:W-:Y:S01]  /*4f50*/  IMAD.SHL.U32 R3, R185.reuse, 0x40, RZ ;  /* 0x00000040b9037824 */ /* 0x040fe200078e00ff */
[C---:B------:R-:W-:Y:S01]  /*4f60*/  LOP3.LUT R189, R185.reuse, 0x60, RZ, 0xc0, !PT ;  /* 0x00000060b9bd7812 */ /* 0x040fe200078ec0ff */
[C---:B------:R-:W-:Y:S01]  /*4f70*/  IMAD.SHL.U32 R172, R185.reuse, 0x8, RZ ;  /* 0x00000008b9ac7824 */ /* 0x040fe200078e00ff */
[C---:B------:R-:W-:Y:S01]  /*4f80*/  LOP3.LUT R187, R185.reuse, 0x2, RZ, 0xc0, !PT ;  /* 0x00000002b9bb7812 */ /* 0x040fe200078ec0ff */
[----:B------:R-:W-:Y:S01]  /*4f90*/  IMAD.U32 R79, R185, 0x10000, RZ ;  /* 0x00010000b94f7824 */ /* 0x000fe200078e00ff */
[----:B------:R-:W-:Y:S02]  /*4fa0*/  UMOV UR49, 0x400 ;  /* 0x0000040000317882 */ /* 0x000fe40000000000 */
[----:B------:R-:W1:Y:S01]  /*4fb0*/  LDC R177, c[0x0][0x370] ;  /* 0x0000dc00ffb17b82 */ /* 0x000e620000000800 */
[----:B------:R-:W-:Y:S01]  /*4fc0*/  ULEA UR49, UR37, UR49, 0x18 ;  /* 0x0000003125317291 */ /* 0x000fe2000f8ec0ff */
[----:B------:R-:W-:Y:S01]  /*4fd0*/  LOP3.LUT R5, R3, 0x180, RZ, 0xc0, !PT ;  /* 0x0000018003057812 */ /* 0x000fe200078ec0ff */
[----:B------:R-:W-:Y:S01]  /*4fe0*/  HFMA2 R192, -RZ, RZ, 0, 0 ;  /* 0x00000000ffc07431 */ /* 0x000fe200000001ff */
[----:B------:R-:W-:Y:S01]  /*4ff0*/  LOP3.LUT R79, R79, 0x600000, RZ, 0xc0, !PT ;  /* 0x006000004f4f7812 */ /* 0x000fe200078ec0ff */
[----:B------:R-:W-:Y:S01]  /*5000*/  UIADD3 UR4, UPT, UPT, UR49, 0x8200, URZ ;  /* 0x0000820031047890 */ /* 0x000fe2000fffe0ff */
[----:B------:R-:W-:Y:S01]  /*5010*/  LOP3.LUT R172, R5, 0x30, R172, 0xf8, !PT ;  /* 0x0000003005ac7812 */ /* 0x000fe200078ef8ac */
[----:B------:R-:W-:Y:S01]  /*5020*/  IMAD.MOV.U32 R76, RZ, RZ, RZ ;  /* 0x000000ffff4c7224 */ /* 0x000fe200078e00ff */
[----:B------:R-:W2:Y:S01]  /*5030*/  LDC R74, c[0x0][0xb0c] ;  /* 0x0002c300ff4a7b82 */ /* 0x000ea20000000800 */
[----:B------:R-:W-:-:S02]  /*5040*/  LOP3.LUT R185, R185, 0x4, RZ, 0xc0, !PT ;  /* 0x00000004b9b97812 */ /* 0x000fc400078ec0ff */
[----:B------:R-:W-:Y:S02]  /*5050*/  CS2R R182, SRZ ;  /* 0x0000000000b67805 */ /* 0x000fe4000001ff00 */
[----:B------:R-:W-:Y:S02]  /*5060*/  LOP3.LUT R172, R172, 0x1e40, R3, 0xf8, !PT ;  /* 0x00001e40acac7812 */ /* 0x000fe400078ef803 */
[----:B------:R-:W-:Y:S02]  /*5070*/  CS2R R180, SRZ ;  /* 0x0000000000b47805 */ /* 0x000fe4000001ff00 */
[----:B------:R-:W-:Y:S01]  /*5080*/  IADD3 R184, PT, PT, -R185, 0x2, RZ ;  /* 0x00000002b9b87810 */ /* 0x000fe20007ffe1ff */
[----:B------:R-:W-:Y:S01]  /*5090*/  IMAD.MOV R176, RZ, RZ, -R187 ;  /* 0x000000ffffb07224 */ /* 0x000fe200078e0abb */
[----:B------:R-:W-:Y:S01]  /*50a0*/  MOV R188, UR4 ;  /* 0x0000000400bc7c02 */ /* 0x000fe20008000f00 */
[----:B------:R-:W3:Y:S01]  /*50b0*/  LDC R174, c[0x0][0xb20] ;  /* 0x0002c800ffae7b82 */ /* 0x000ee20000000800 */
[----:B------:R-:W4:Y:S01]  /*50c0*/  LDS R0, [UR49+0x120] ;  /* 0x00012031ff007984 */ /* 0x000f220008000800 */
[----:B------:R-:W-:Y:S01]  /*50d0*/  VIADD R186, R172, UR49 ;  /* 0x00000031acba7c36 */ /* 0x000fe20008000000 */
[----:B------:R-:W1:Y:S01]  /*50e0*/  LDCU.64 UR52, c[0x0][0x348] ;  /* 0x00006900ff3477ac */ /* 0x000e620008000a00 */
[----:B------:R-:W-:-:S02]  /*50f0*/  IMAD.MOV R175, RZ, RZ, -R185 ;  /* 0x000000ffffaf7224 */ /* 0x000fc400078e0ab9 */
[----:B------:R-:W-:Y:S01]  /*5100*/  VIADD R186, R186, 0x200 ;  /* 0x00000200baba7836 */ /* 0x000fe20000000000 */
[----:B------:R-:W1:Y:S01]  /*5110*/  LDCU.64 UR38, c[0x0][0x888] ;  /* 0x00011100ff2677ac */ /* 0x000e620008000a00 */
[----:B------:R-:W1:Y:S01]  /*5120*/  LDC R73, c[0x0][0xb30] ;  /* 0x0002cc00ff497b82 */ /* 0x000e620000000800 */
[----:B------:R-:W1:Y:S01]  /*5130*/  LDCU.64 UR44, c[0x0][0x890] ;  /* 0x00011200ff2c77ac */ /* 0x000e620008000a00 */
[----:B------:R-:W-:-:S06]  /*5140*/  UIADD3 UR48, UPT, UPT, UR49, 0x200, URZ ;  /* 0x0000020031307890 */ /* 0x000fcc000fffe0ff */
[----:B------:R-:W1:Y:S08]  /*5150*/  LDC.64 R168, c[0x0][0xb10] ;  /* 0x0002c400ffa87b82 */ /* 0x000e700000000a00 */
[----:B------:R-:W1:Y:S08]  /*5160*/  LDC.64 R70, c[0x0][0xb18] ;  /* 0x0002c600ff467b82 */ /* 0x000e700000000a00 */
[----:B------:R-:W1:Y:S08]  /*5170*/  LDC.64 R68, c[0x0][0xb28] ;  /* 0x0002ca00ff447b82 */ /* 0x000e700000000a00 */
[----:B------:R-:W1:Y:S01]  /*5180*/  LDC.64 R166, c[0x0][0x8b0] ;  /* 0x00022c00ffa67b82 */ /* 0x000e620000000a00 */
[----:B----4-:R-:W-:-:S07]  /*5190*/  IMAD.IADD R79, R0, 0x1, R79 ;  /* 0x00000001004f7824 */ /* 0x010fce00078e024f */
[----:B------:R-:W4:Y:S08]  /*51a0*/  LDC.64 R164, c[0x0][0x8a8] ;  /* 0x00022a00ffa47b82 */ /* 0x000f300000000a00 */
[----:B--23--:R-:W1:Y:S02]  /*51b0*/  LDC R178, c[0x0][0x374] ;  /* 0x0000dd00ffb27b82 */ /* 0x00ce640000000800 */
.L_x_143:
[----:B------:R-:W-:Y:S02]  /*51c0*/  LEA R0, R192, UR49, 0x3 ;  /* 0x00000031c0007c11 */ /* 0x000fe4000f8e18ff */
[----:B------:R-:W-:Y:S02]  /*51d0*/  SHF.L.U32 R3, R182, 0x1f, RZ ;  /* 0x0000001fb6037819 */ /* 0x000fe400000006ff */
[----:B-1----:R-:W-:Y:S02]  /*51e0*/  LEA R16, R192, UR49, 0x4 ;  /* 0x00000031c0107c11 */ /* 0x002fe4000f8e20ff */
[----:B------:R-:W2:Y:S02]  /*51f0*/  SYNCS.PHASECHK.TRANS64.TRYWAIT P0, [R0+URZ+0x90], R3 ;  /* 0x00009003000075a7 */ /* 0x000ea400080011ff */
[----:B--2---:R-:W-:Y:S05]  /*5200*/  @!P0 BRA `(.L_x_99) ;  /* 0x0000006c00a48947 */ /* 0x004fea0003800000 */
.L_x_186:
[----:B------:R-:W3:Y:S01]  /*5210*/  LDC.64 R12, c[0x0][0xb10] ;  /* 0x0002c400ff0c7b82 */ /* 0x000ee20000000a00 */
[----:B------:R-:W4:Y:S01]  /*5220*/  LDS.128 R16, [R16+0x100] ;  /* 0x0001000010107984 */ /* 0x000f220000000c00 */
[----:B-1----:R-:W-:Y:S01]  /*5230*/  ISETP.NE.AND P1, PT, R73, 0x1, PT ;  /* 0x000000014900780c */ /* 0x002fe20003f25270 */
[----:B--2---:R-:W-:Y:S01]  /*5240*/  VIADD R0, R0, 0xa0 ;  /* 0x000000a000007836 */ /* 0x004fe20000000000 */
[----:B------:R-:W-:Y:S04]  /*5250*/  ISETP.GE.AND P0, PT, R72, 0x1, PT ;  /* 0x000000014800780c */ /* 0x000fe80003f06270 */
[----:B------:R-:W1:Y:S01]  /*5260*/  LDC.64 R10, c[0x0][0xb18] ;  /* 0x0002c600ff0a7b82 */ /* 0x000e620000000a00 */
[----:B------:R-:W-:Y:S01]  /*5270*/  PRMT R0, RZ, 0x654, R0 ;  /* 0x00000654ff007816 */ /* 0x000fe20000000000 */
[----:B------:R-:W-:Y:S01]  /*5280*/  @!PT LDS RZ, [RZ] ;  /* 0x00000000fffff984 */ /* 0x000fe20000000800 */
[----:B------:R-:W-:Y:S01]  /*5290*/  @!PT LDS RZ, [RZ] ;  /* 0x00000000fffff984 */ /* 0x000fe20000000800 */
[----:B------:R-:W-:Y:S01]  /*52a0*/  @!PT LDS RZ, [RZ] ;  /* 0x00000000fffff984 */ /* 0x000fe20000000800 */
[----:B------:R-:W-:Y:S01]  /*52b0*/  @!PT LDS RZ, [RZ] ;  /* 0x00000000fffff984 */ /* 0x000fe20000000800 */
[----:B------:R2:W-:Y:S06]  /*52c0*/  MEMBAR.ALL.CTA ;  /* 0x0000000000007992 */ /* 0x0005ec0000008000 */
[----:B--2---:R-:W2:Y:S01]  /*52d0*/  FENCE.VIEW.ASYNC.S ;  /* 0x00000000000073c6 */ /* 0x004ea20000000000 */
[----:B------:R-:W1:Y:S08]  /*52e0*/  @!P1 LDC R14, c[0x0][0xb20] ;  /* 0x0002c800ff0e9b82 */ /* 0x000e700000000800 */
[----:B------:R-:W1:Y:S01]  /*52f0*/  @!P1 LDC R9, c[0x0][0xb0c] ;  /* 0x0002c300ff099b82 */ /* 0x000e620000000800 */
[----:B--2---:R2:W-:Y:S01]  /*5300*/  SYNCS.ARRIVE.TRANS64.RED.A1T0 RZ, [R0+URZ], RZ ;  /* 0x000000ff00ff79a7 */ /* 0x0045e200081004ff */
[----:B----4-:R-:W-:Y:S04]  /*5310*/  LOP3.LUT P4, RZ, R18, 0x1, RZ, 0xc0, !PT ;  /* 0x0000000112ff7812 */ /* 0x010fe8000788c0ff */
[----:B------:R-:W-:Y:S09]  /*5320*/  P2R R190, PR, RZ, 0x10 ;  /* 0x00000010ffbe7803 */ /* 0x000ff20000000000 */
[----:B------:R-:W-:Y:S02]  /*5330*/  @P4 MOV R77, R16 ;  /* 0x00000010004d4202 */ /* 0x000fe40000000f00 */
[----:B------:R-:W-:Y:S01]  /*5340*/  @P4 LOP3.LUT R75, R17, 0xffff, RZ, 0xc0, !PT ;  /* 0x0000ffff114b4812 */ /* 0x000fe200078ec0ff */
[----:B--23--:R-:W-:Y:S06]  /*5350*/  @!P0 BRA `(.L_x_100) ;  /* 0x0000000000a48947 */ /* 0x00cfec0003800000 */
[----:B------:R-:W-:Y:S01]  /*5360*/  IMAD.HI.U32 R23, R178, R71, RZ ;  /* 0x00000047b2177227 */ /* 0x000fe200078e00ff */
[----:B------:R-:W-:Y:S02]  /*5370*/  ISETP.NE.AND P0, PT, R70, 0x1, PT ;  /* 0x000000014600780c */ /* 0x000fe40003f05270 */
[----:B------:R-:W-:Y:S01]  /*5380*/  ISETP.NE.AND P2, PT, R72, 0x1, PT ;  /* 0x000000014800780c */ /* 0x000fe20003f45270 */
[----:B------:R-:W-:Y:S01]  /*5390*/  IMAD.HI.U32 R22, R177, R168, RZ ;  /* 0x000000a8b1167227 */ /* 0x000fe200078e00ff */
[----:B------:R-:W-:Y:S02]  /*53a0*/  SHF.R.U32.HI R23, RZ, R174, R23 ;  /* 0x000000aeff177219 */ /* 0x000fe40000011617 */
[----:B------:R-:W-:Y:S01]  /*53b0*/  ISETP.NE.AND P3, PT, R74, 0x1, PT ;  /* 0x000000014a00780c */ /* 0x000fe20003f65270 */
[----:B------:R-:W-:Y:S01]  /*53c0*/  IMAD.HI.U32 R26, R77, R168, RZ ;  /* 0x000000a84d1a7227 */ /* 0x000fe200078e00ff */
[----:B------:R-:W-:Y:S02]  /*53d0*/  SHF.R.U32.HI R22, RZ, R169, R22 ;  /* 0x000000a9ff167219 */ /* 0x000fe40000011616 */
[----:B------:R-:W-:Y:S01]  /*53e0*/  SEL R3, R178, R23, !P0 ;  /* 0x00000017b2037207 */ /* 0x000fe20004000000 */
[----:B------:R-:W-:Y:S01]  /*53f0*/  IMAD.HI.U32 R23, R75, R71, RZ ;  /* 0x000000474b177227 */ /* 0x000fe200078e00ff */
[----:B------:R-:W-:Y:S02]  /*5400*/  SEL R7, R177, R22, !P3 ;  /* 0x00000016b1077207 */ /* 0x000fe40005800000 */
[----:B------:R-:W-:Y:S01]  /*5410*/  SHF.R.U32.HI R26, RZ, R169, R26 ;  /* 0x000000a9ff1a7219 */ /* 0x000fe2000001161a */
[-C--:B------:R-:W-:Y:S04]  /*5420*/  IMAD.HI.U32 R22, R3, R68.reuse, RZ ;  /* 0x0000004403167227 */ /* 0x080fe800078e00ff */
[----:B------:R-:W-:Y:S01]  /*5430*/  IMAD.HI.U32 R24, R7, R68, RZ ;  /* 0x0000004407187227 */ /* 0x000fe200078e00ff */
[-C--:B------:R-:W-:Y:S02]  /*5440*/  @P2 SHF.R.U32.HI R3, RZ, R69.reuse, R22 ;  /* 0x00000045ff032219 */ /* 0x080fe40000011616 */
[----:B------:R-:W-:Y:S02]  /*5450*/  SHF.R.U32.HI R22, RZ, R174, R23 ;  /* 0x000000aeff167219 */ /* 0x000fe40000011617 */
[----:B------:R-:W-:Y:S01]  /*5460*/  @P2 SHF.R.U32.HI R7, RZ, R69, R24 ;  /* 0x00000045ff072219 */ /* 0x000fe20000011618 */
[C---:B------:R-:W-:Y:S01]  /*5470*/  IMAD R2, R72.reuse, R3, RZ ;  /* 0x0000000348027224 */ /* 0x040fe200078e02ff */
[----:B------:R-:W-:Y:S02]  /*5480*/  SEL R5, R75, R22, !P0 ;  /* 0x000000164b057207 */ /* 0x000fe40004000000 */
[----:B------:R-:W-:Y:S01]  /*5490*/  SEL R3, R77, R26, !P3 ;  /* 0x0000001a4d037207 */ /* 0x000fe20005800000 */
[----:B------:R-:W-:Y:S01]  /*54a0*/  IMAD R4, R72, R7, RZ ;  /* 0x0000000748047224 */ /* 0x000fe200078e02ff */
[C---:B------:R-:W-:Y:S01]  /*54b0*/  ISETP.GE.AND P0, PT, R5.reuse, R2, PT ;  /* 0x000000020500720c */ /* 0x040fe20003f06270 */
[----:B------:R-:W-:Y:S03]  /*54c0*/  IMAD.HI.U32 R6, R5, R68, RZ ;  /* 0x0000004405067227 */ /* 0x000fe600078e00ff */
[----:B------:R-:W-:Y:S01]  /*54d0*/  ISETP.GE.OR P0, PT, R3, R4, P0 ;  /* 0x000000040300720c */ /* 0x000fe20000706670 */
[----:B------:R-:W-:Y:S01]  /*54e0*/  IMAD.MOV R4, RZ, RZ, -R3 ;  /* 0x000000ffff047224 */ /* 0x000fe200078e0a03 */
[-C--:B------:R-:W-:Y:S03]  /*54f0*/  SHF.R.U32.HI R6, RZ, R69.reuse, R6 ;  /* 0x00000045ff067219 */ /* 0x080fe60000011606 */
[----:B------:R-:W-:Y:S01]  /*5500*/  IMAD R77, R74, R4, R77 ;  /* 0x000000044a4d7224 */ /* 0x000fe200078e024d */
[----:B------:R-:W-:Y:S05]  /*5510*/  SEL R15, R5, R6, !P2 ;  /* 0x00000006050f7207 */ /* 0x000fea0005000000 */
[----:B------:R-:W-:Y:S02]  /*5520*/  IMAD.MOV R6, RZ, RZ, -R15 ;  /* 0x000000ffff067224 */ /* 0x000fe400078e0a0f */
[C---:B------:R-:W-:Y:S04]  /*5530*/  @!P0 IMAD.HI.U32 R2, R3.reuse, R68, RZ ;  /* 0x0000004403028227 */ /* 0x040fe800078e00ff */
[----:B------:R-:W-:Y:S01]  /*5540*/  IMAD R6, R72, R6, R5 ;  /* 0x0000000648067224 */ /* 0x000fe200078e0205 */
[----:B------:R-:W-:Y:S04]  /*5550*/  @!P0 SHF.R.U32.HI R2, RZ, R69, R2 ;  /* 0x00000045ff028219 */ /* 0x000fe80000011602 */
[----:B------:R-:W-:Y:S02]  /*5560*/  @!P0 SEL R0, R3, R2, !P2 ;  /* 0x0000000203008207 */ /* 0x000fe40005000000 */
[----:B------:R-:W-:Y:S02]  /*5570*/  IADD3 R2, PT, PT, -R5, RZ, RZ ;  /* 0x000000ff05027210 */ /* 0x000fe40007ffe1ff */
[----:B------:R-:W-:Y:S01]  /*5580*/  @!P0 IADD3 R8, PT, PT, R15, -R0, RZ ;  /* 0x800000000f088210 */ /* 0x000fe20007ffe0ff */
[----:B------:R-:W-:Y:S02]  /*5590*/  @!P0 IMAD R0, R7, R6, R0 ;  /* 0x0000000607008224 */ /* 0x000fe400078e0200 */
[----:B------:R-:W-:Y:S02]  /*55a0*/  IMAD R75, R70, R2, R75 ;  /* 0x00000002464b7224 */ /* 0x000fe400078e024b */
[----:B------:R-:W-:Y:S02]  /*55b0*/  @!P0 IMAD R5, R8, R72, R3 ;  /* 0x0000004808058224 */ /* 0x000fe400078e0203 */
[----:B------:R-:W-:Y:S04]  /*55c0*/  @!P0 IMAD.MOV.U32 R3, RZ, RZ, R0 ;  /* 0x000000ffff038224 */ /* 0x000fe800078e0000 */
[----:B------:R-:W-:Y:S02]  /*55d0*/  IMAD R77, R3, R74, R77 ;  /* 0x0000004a034d7224 */ /* 0x000fe400078e024d */
[----:B------:R-:W-:Y:S07]  /*55e0*/  IMAD R75, R5, R70, R75 ;  /* 0x00000046054b7224 */ /* 0x000fee00078e024b */
.L_x_100:
[----:B-1----:R-:W-:Y:S01]  /*55f0*/  @!P1 ISETP.NE.AND P0, PT, R10, 0x1, PT ;  /* 0x000000010a00980c */ /* 0x002fe20003f05270 */
[----:B------:R-:W-:Y:S01]  /*5600*/  @!P1 IMAD.HI.U32 R0, R77, R12, RZ ;  /* 0x0000000c4d009227 */ /* 0x000fe200078e00ff */
[----:B------:R-:W-:Y:S01]  /*5610*/  @!P1 ISETP.NE.AND P2, PT, R9, 0x1, PT ;  /* 0x000000010900980c */ /* 0x000fe20003f45270 */
[----:B------:R-:W-:Y:S01]  /*5620*/  ULOP3.LUT UP0, URZ, UR48, 0x1b0, URZ, 0xc0, !UPT ;  /* 0x000001b030ff7892 */ /* 0x000fe2000f80c0ff */
[----:B------:R-:W-:Y:S01]  /*5630*/  R2UR UR42, R21 ;  /* 0x00000000152a72ca */ /* 0x000fe200000e0000 */
[----:B------:R-:W-:Y:S01]  /*5640*/  @!P1 IMAD.HI.U32 R3, R75, R11, RZ ;  /* 0x0000000b4b039227 */ /* 0x000fe200078e00ff */
[----:B------:R-:W-:Y:S02]  /*5650*/  @!P1 SHF.R.U32.HI R0, RZ, R13, R0 ;  /* 0x0000000dff009219 */ /* 0x000fe40000011600 */
[----:B------:R-:W-:Y:S01]  /*5660*/  R2UR UR41, R20 ;  /* 0x00000000142972ca */ /* 0x000fe200000e0000 */
[----:B------:R-:W-:Y:S01]  /*5670*/  VIADD R192, R192, 0x1 ;  /* 0x00000001c0c07836 */ /* 0x000fe20000000000 */
[----:B------:R-:W-:Y:S02]  /*5680*/  @!P1 SHF.R.U32.HI R2, RZ, R14, R3 ;  /* 0x0000000eff029219 */ /* 0x000fe40000011603 */
[----:B------:R-:W-:Y:S02]  /*5690*/  @!P1 SEL R3, R77, R0, !P2 ;  /* 0x000000004d039207 */ /* 0x000fe40005000000 */
[----:B------:R-:W-:Y:S02]  /*56a0*/  @!P1 SEL R2, R75, R2, !P0 ;  /* 0x000000024b029207 */ /* 0x000fe40004000000 */
[----:B------:R-:W-:Y:S01]  /*56b0*/  @P4 SHF.R.U32.HI R179, RZ, 0x10, R17 ;  /* 0x00000010ffb34819 */ /* 0x000fe20000011611 */
[----:B------:R-:W-:Y:S02]  /*56c0*/  USHF.L.U32 UR42, UR42, 0x7, URZ ;  /* 0x000000072a2a7899 */ /* 0x000fe400080006ff */
[----:B------:R-:W-:Y:S02]  /*56d0*/  @!P1 IMAD.IADD R0, R2, 0x1, -R3 ;  /* 0x0000000102009824 */ /* 0x000fe400078e0a03 */
[----:B------:R-:W-:Y:S01]  /*56e0*/  @!P1 IMAD.IADD R2, R3, 0x1, -R2 ;  /* 0x0000000103029824 */ /* 0x000fe200078e0a02 */
[----:B------:R-:W-:Y:S01]  /*56f0*/  USHF.L.U32 UR41, UR41, 0x8, URZ ;  /* 0x0000000829297899 */ /* 0x000fe200080006ff */
[----:B------:R-:W-:Y:S02]  /*5700*/  @!P1 IMAD R77, R0, R9, R77 ;  /* 0x00000009004d9224 */ /* 0x000fe400078e024d */
[----:B------:R-:W-:Y:S01]  /*5710*/  @!P1 IMAD R75, R2, R10, R75 ;  /* 0x0000000a024b9224 */ /* 0x000fe200078e024b */
[----:B------:R-:W-:Y:S08]  /*5720*/  BRA.U !UP0, `(.L_x_101) ;  /* 0x0000000108407547 */ /* 0x000ff0000b800000 */
[----:B------:R-:W1:Y:S01]  /*5730*/  LDCU.64 UR8, c[0x4][0x88] ;  /* 0x01001100ff0877ac */ /* 0x000e620008000a00 */
[----:B------:R-:W-:Y:S01]  /*5740*/  MOV R3, 0x0 ;  /* 0x0000000000037802 */ /* 0x000fe20000000f00 */
[----:B------:R-:W-:Y:S02]  /*5750*/  HFMA2 R12, -RZ, RZ, 0, 5.9604644775390625e-08 ;  /* 0x00000001ff0c7431 */ /* 0x000fe400000001ff */
[----:B------:R-:W-:Y:S02]  /*5760*/  IMAD.MOV.U32 R8, RZ, RZ, 0x70 ;  /* 0x00000070ff087424 */ /* 0x000fe400078e00ff */
[----:B------:R-:W-:Y:S01]  /*5770*/  IMAD.MOV.U32 R13, RZ, RZ, RZ ;  /* 0x000000ffff0d7224 */ /* 0x000fe200078e00ff */
[----:B------:R-:W2:Y:S01]  /*5780*/  LDCU.64 UR6, c[0x4][0x90] ;  /* 0x01001200ff0677ac */ /* 0x000ea20008000a00 */
[----:B------:R-:W3:Y:S01]  /*5790*/  LDC.64 R2, c[0x4][R3] ;  /* 0x0100000003027b82 */ /* 0x000ee20000000a00 */
[----:B------:R-:W4:Y:S01]  /*57a0*/  LDCU.64 UR4, c[0x4][0x8] ;  /* 0x01000100ff0477ac */ /* 0x000f220008000a00 */
[----:B-1----:R-:W-:Y:S01]  /*57b0*/  MOV R5, UR9 ;  /* 0x0000000900057c02 */ /* 0x002fe20008000f00 */
[----:B------:R-:W-:Y:S01]  /*57c0*/  IMAD.U32 R4, RZ, RZ, UR8 ;  /* 0x00000008ff047e24 */ /* 0x000fe2000f8e00ff */
[----:B--2---:R-:W-:Y:S01]  /*57d0*/  MOV R7, UR7 ;  /* 0x0000000700077c02 */ /* 0x004fe20008000f00 */
[----:B------:R-:W-:Y:S01]  /*57e0*/  IMAD.U32 R6, RZ, RZ, UR6 ;  /* 0x00000006ff067e24 */ /* 0x000fe2000f8e00ff */
[----:B----4-:R-:W-:Y:S01]  /*57f0*/  MOV R11, UR5 ;  /* 0x00000005000b7c02 */ /* 0x010fe20008000f00 */
[----:B------:R-:W-:Y:S02]  /*5800*/  IMAD.U32 R10, RZ, RZ, UR4 ;  /* 0x00000004ff0a7e24 */ /* 0x000fe4000f8e00ff */
[----:B------:R-:W-:Y:S07]  /*5810*/  LEPC R20, `(.L_x_101) ;  /* 0x000000001014794e */ /* 0x000fee0000000000 */
[----:B---3-5:R-:W-:Y:S05]  /*5820*/  CALL.ABS.NOINC R2 ;  /* 0x0000000002007343 */ /* 0x028fea0003c00000 */
.L_x_101:
[----:B------:R-:W-:Y:S01]  /*5830*/  LOP3.LUT P0, RZ, R188, 0x1b0, RZ, 0xc0, !PT ;  /* 0x000001b0bcff7812 */ /* 0x000fe2000780c0ff */
[----:B------:R-:W-:Y:S11]  /*5840*/  BSSY.RECONVERGENT B6, `(.L_x_102) ;  /* 0x0000013000067945 */ /* 0x000ff60003800200 */
[----:B------:R-:W-:Y:S01]  /*5850*/  @!UPT UIADD3 URZ, UPT, UPT, URZ, URZ, URZ ;  /* 0x000000fffffff290 */ /* 0x000fe2000fffe0ff */
[----:B------:R-:W-:Y:S05]  /*5860*/  @!P0 BRA `(.L_x_103) ;  /* 0x0000000000408947 */ /* 0x000fea0003800000 */
        /* <DEDUP_REMOVED lines=16> */
.L_x_103:
[----:B------:R-:W-:Y:S05]  /*5970*/  BSYNC.RECONVERGENT B6 ;  /* 0x0000000000067941 */ /* 0x000fea0003800200 */
.L_x_102:
[----:B------:R-:W-:Y:S01]  /*5980*/  ISETP.NE.U32.AND P4, PT, R166, RZ, PT ;  /* 0x000000ffa600720c */ /* 0x000fe20003f85070 */
[----:B------:R-:W-:Y:S01]  /*5990*/  UISETP.NE.AND UP2, UPT, UR50, URZ, UPT ;  /* 0x000000ff3200728c */ /* 0x000fe2000bf45270 */
[----:B------:R-:W-:Y:S01]  /*59a0*/  ISETP.NE.U32.AND P2, PT, RZ, UR38, PT ;  /* 0x00000026ff007c0c */ /* 0x000fe2000bf45070 */
[----:B------:R-:W-:Y:S01]  /*59b0*/  UISETP.NE.U32.AND UP1, UPT, UR44, URZ, UPT ;  /* 0x000000ff2c00728c */ /* 0x000fe2000bf25070 */
[----:B------:R-:W-:Y:S01]  /*59c0*/  ISETP.NE.AND.EX P4, PT, R167, RZ, PT, P4 ;  /* 0x000000ffa700720c */ /* 0x000fe20003f85340 */
[----:B------:R-:W-:Y:S01]  /*59d0*/  UPLOP3.LUT UP0, UPT, UPT, UPT, UPT, 0x40, 0x4 ;  /* 0x000000000004789c */ /* 0x000fe20003f0e870 */
[----:B------:R-:W-:Y:S01]  /*59e0*/  ISETP.NE.AND.EX P2, PT, RZ, UR39, PT, P2 ;  /* 0x00000027ff007c0c */ /* 0x000fe2000bf45320 */
[----:B------:R-:W-:Y:S01]  /*59f0*/  UISETP.NE.AND.EX UP1, UPT, UR45, URZ, UPT, UP1 ;  /* 0x000000ff2d00728c */ /* 0x000fe2000bf25310 */
[----:B------:R-:W-:Y:S04]  /*5a00*/  PLOP3.LUT P1, PT, PT, PT, UP2, 0x80, 0x8 ;  /* 0x000000000008781c */ /* 0x000fe80003f2f028 */
[----:B------:R-:W-:Y:S06]  /*5a10*/  @UP2 UPLOP3.LUT UP0, UPT, UPT, UPT, UP1, 0x80, 0x8 ;  /* 0x000000000008289c */ /* 0x000fec0003f0f010 */
[----:B------:R-:W-:Y:S01]  /*5a20*/  PLOP3.LUT P0, PT, PT, PT, UP0, 0x80, 0x8 ;  /* 0x000000000008781c */ /* 0x000fe20003f0f008 */
[----:B------:R-:W-:Y:S01]  /*5a30*/  @!UPT UIADD3 URZ, UPT, UPT, URZ, URZ, URZ ;  /* 0x000000fffffff290 */ /* 0x000fe2000fffe0ff */
[----:B------:R-:W-:Y:S11]  /*5a40*/  BRA.U !UP1, `(.L_x_104) ;  /* 0x0000000109387547 */ /* 0x000ff6000b800000 */
[----:B------:R-:W-:Y:S01]  /*5a50*/  UISETP.NE.U32.AND UP0, UPT, UR38, URZ, UPT ;  /* 0x000000ff2600728c */ /* 0x000fe2000bf05070 */
[----:B------:R-:W-:Y:S02]  /*5a60*/  HFMA2 R0, -RZ, RZ, 0, 5.9604644775390625e-08 ;  /* 0x00000001ff007431 */ /* 0x000fe400000001ff */
[----:B------:R-:W-:Y:S01]  /*5a70*/  IMAD.MOV.U32 R171, RZ, RZ, 0x1 ;  /* 0x00000001ffab7424 */ /* 0x000fe200078e00ff */
[----:B------:R-:W-:Y:S06]  /*5a80*/  UISETP.NE.AND.EX UP0, UPT, UR39, URZ, UPT, UP0 ;  /* 0x000000ff2700728c */ /* 0x000fec000bf05300 */
[----:B------:R-:W-:Y:S05]  /*5a90*/  PLOP3.LUT P3, PT, PT, PT, UP0, 0x80, 0x8 ;  /* 0x000000000008781c */ /* 0x000fea0003f6f008 */
[----:B------:R-:W1:Y:S01]  /*5aa0*/  @UP0 LDCU.64 UR6, c[0x0][0x888] ;  /* 0x00011100ff0607ac */ /* 0x000e620008000a00 */
[----:B------:R-:W-:Y:S07]  /*5ab0*/  @UP0 UIMAD UR4, UR36, UR44, URZ ;  /* 0x0000002c240402a4 */ /* 0x000fee000f8e02ff */
[----:B------:R-:W-:Y:S01]  /*5ac0*/  @!P3 PRMT R171, R0, 0x7610, R171 ;  /* 0x0000761000abb816 */ /* 0x000fe200000000ab */
[----:B-1----:R-:W-:Y:S03]  /*5ad0*/  @UP0 UIMAD.WIDE UR6, UR4, 0x4, UR6 ;  /* 0x00000004040608a5 */ /* 0x002fe6000f8e0206 */
[----:B------:R-:W1:Y:S03]  /*5ae0*/  @!UP0 LDCU UR4, c[0x0][0x880] ;  /* 0x00011000ff0487ac */ /* 0x000e660008000800 */
[----:B------:R-:W-:Y:S01]  /*5af0*/  IMAD.U32 R2, RZ, RZ, UR6 ;  /* 0x00000006ff027e24 */ /* 0x000fe2000f8e00ff */
[----:B------:R-:W-:Y:S05]  /*5b00*/  MOV R3, UR7 ;  /* 0x0000000700037c02 */ /* 0x000fea0008000f00 */
[----:B-----5:R2:W5:Y:S02]  /*5b10*/  @P3 LDG.E R81, desc[UR46][R2.64] ;  /* 0x0000002e02513981 */ /* 0x020564000c1e1900 */
[----:B-12---:R-:W-:Y:S02]  /*5b20*/  @!P3 IMAD.U32 R81, RZ, RZ, UR4 ;  /* 0x00000004ff51be24 */ /* 0x006fe4000f8e00ff */
.L_x_104:
[----:B------:R-:W-:Y:S05]  /*5b30*/  @!P4 BRA `(.L_x_105) ;  /* 0x000000000020c947 */ /* 0x000fea0003800000 */
[----:B------:R-:W-:Y:S04]  /*5b40*/  ISETP.NE.U32.AND P3, PT, R164, RZ, PT ;  /* 0x000000ffa400720c */ /* 0x000fe80003f65070 */
[----:B------:R-:W-:Y:S11]  /*5b50*/  ISETP.NE.AND.EX P3, PT, R165, RZ, PT, P3 ;  /* 0x000000ffa500720c */ /* 0x000ff60003f65330 */
[----:B------:R-:W-:Y:S02]  /*5b60*/  @!UPT UIADD3 URZ, UPT, UPT, URZ, URZ, URZ ;  /* 0x000000fffffff290 */ /* 0x000fe4000fffe0ff */
[----:B------:R-:W1:Y:S01]  /*5b70*/  @P3 LDC.64 R2, c[0x0][0x8a8] ;  /* 0x00022a00ff023b82 */ /* 0x000e620000000a00 */
[----:B------:R-:W-:Y:S04]  /*5b80*/  @P3 IMAD R0, R166, UR36, RZ ;  /* 0x00000024a6003c24 */ /* 0x000fe8000f8e02ff */
[----:B-1----:R-:W-:Y:S05]  /*5b90*/  @P3 IMAD.WIDE R2, R0, 0x4, R2 ;  /* 0x0000000400023825 */ /* 0x002fea00078e0202 */
[----:B-----5:R1:W5:Y:S02]  /*5ba0*/  @P3 LDG.E R78, desc[UR46][R2.64] ;  /* 0x0000002e024e3981 */ /* 0x020364000c1e1900 */
[----:B-1----:R-:W2:Y:S02]  /*5bb0*/  @!P3 LDC R78, c[0x0][0x8a0] ;  /* 0x00022800ff4ebb82 */ /* 0x002ea40000000800 */
.L_x_105:
[----:B-----5:R-:W-:Y:S01]  /*5bc0*/  FSETP.NEU.AND P4, PT, R81, RZ, PT ;  /* 0x000000ff5100720b */ /* 0x020fe20003f8d000 */
[----:B------:R-:W-:Y:S01]  /*5bd0*/  BSSY B1, `(.L_x_106) ;  /* 0x0000047000017945 */ /* 0x000fe20003800000 */
[----:B------:R-:W-:Y:S01]  /*5be0*/  SEL R5, RZ, 0xffffffff, P2 ;  /* 0xffffffffff057807 */ /* 0x000fe20001000000 */
[----:B------:R-:W-:Y:S01]  /*5bf0*/  IMAD.MOV.U32 R196, RZ, RZ, 0x1 ;  /* 0x00000001ffc47424 */ /* 0x000fe200078e00ff */
[----:B------:R-:W-:Y:S01]  /*5c00*/  LOP3.LUT P3, RZ, R171, 0xff, RZ, 0xc0, !PT ;  /* 0x000000ffabff7812 */ /* 0x000fe2000786c0ff */
[C---:B------:R-:W-:Y:S01]  /*5c10*/  IMAD R80, R76.reuse, 0x100, R79 ;  /* 0x000001004c507824 */ /* 0x040fe200078e024f */
[----:B------:R-:W-:Y:S02]  /*5c20*/  @P1 SEL R0, RZ, 0xffffffff, P4 ;  /* 0xffffffffff001807 */ /* 0x000fe40002000000 */
[----:B------:R-:W-:Y:S02]  /*5c30*/  CS2R R162, SRZ ;  /* 0x0000000000a27805 */ /* 0x000fe4000001ff00 */
[----:B------:R-:W-:Y:S02]  /*5c40*/  LEA R3, R181, UR49, 0x3 ;  /* 0x00000031b5037c11 */ /* 0x000fe4000f8e18ff */
[----:B------:R-:W-:Y:S02]  /*5c50*/  CS2R R160, SRZ ;  /* 0x0000000000a07805 */ /* 0x000fe4000001ff00 */
[----:B------:R-:W-:Y:S02]  /*5c60*/  @P0 SEL R0, R5, R0, !P3 ;  /* 0x0000000005000207 */ /* 0x000fe40005800000 */
[----:B------:R-:W-:Y:S02]  /*5c70*/  CS2R R158, SRZ ;  /* 0x00000000009e7805 */ /* 0x000fe4000001ff00 */
[----:B------:R-:W-:Y:S02]  /*5c80*/  LEA R191, R76, UR49, 0x3 ;  /* 0x000000314cbf7c11 */ /* 0x000fe4000f8e18ff */
[----:B------:R-:W-:Y:S02]  /*5c90*/  CS2R R156, SRZ ;  /* 0x00000000009c7805 */ /* 0x000fe4000001ff00 */
[----:B------:R-:W-:Y:S02]  /*5ca0*/  @P1 LOP3.LUT R0, R0, 0x1, RZ, 0xc0, !PT ;  /* 0x0000000100001812 */ /* 0x000fe400078ec0ff */
[----:B------:R-:W-:Y:S02]  /*5cb0*/  CS2R R154, SRZ ;  /* 0x00000000009a7805 */ /* 0x000fe4000001ff00 */
[----:B------:R-:W-:Y:S02]  /*5cc0*/  SHF.L.U32 R2, R183, 0x1f, RZ ;  /* 0x0000001fb7027819 */ /* 0x000fe400000006ff */
[----:B------:R-:W-:Y:S02]  /*5cd0*/  CS2R R152, SRZ ;  /* 0x0000000000987805 */ /* 0x000fe4000001ff00 */
[----:B------:R-:W-:Y:S02]  /*5ce0*/  ISETP.NE.U32.OR P6, PT, R0, 0x1, !P1 ;  /* 0x000000010000780c */ /* 0x000fe40004fc5470 */
[----:B------:R-:W-:Y:S02]  /*5cf0*/  CS2R R150, SRZ ;  /* 0x0000000000967805 */ /* 0x000fe4000001ff00 */
[----:B------:R-:W-:Y:S02]  /*5d00*/  PLOP3.LUT P2, PT, PT, PT, UP1, 0x80, 0x8 ;  /* 0x000000000008781c */ /* 0x000fe40003f4f018 */
[----:B------:R-:W-:Y:S02]  /*5d10*/  CS2R R148, SRZ ;  /* 0x0000000000947805 */ /* 0x000fe4000001ff00 */
[----:B------:R-:W-:Y:S02]  /*5d20*/  SEL R0, RZ, 0xffffffff, P4 ;  /* 0xffffffffff007807 */ /* 0x000fe40002000000 */
[----:B------:R-:W-:Y:S03]  /*5d30*/  P2R R204, PR, RZ, 0x40 ;  /* 0x00000040ffcc7803 */ /* 0x000fe60000000000 */
[----:B------:R-:W-:Y:S04]  /*5d40*/  @P6 SHF.L.U32 R4, R180, 0x1f, RZ ;  /* 0x0000001fb4046819 */ /* 0x000fe800000006ff */
[----:B------:R-:W-:Y:S01]  /*5d50*/  @P2 SEL R0, R5, R0, !P3 ;  /* 0x0000000005002207 */ /* 0x000fe20005800000 */
[----:B------:R-:W1:Y:S03]  /*5d60*/  @P6 SYNCS.PHASECHK.TRANS64.TRYWAIT P1, [R3+URZ+0x40], R4 ;  /* 0x00004004030065a7 */ /* 0x000e6600080211ff */
[----:B------:R-:W-:Y:S04]  /*5d70*/  LOP3.LUT R0, R0, 0x1, RZ, 0xc0, !PT ;  /* 0x0000000100007812 */ /* 0x000fe800078ec0ff */
[----:B------:R-:W-:Y:S04]  /*5d80*/  ISETP.NE.U32.AND P5, PT, R0, 0x1, PT ;  /* 0x000000010000780c */ /* 0x000fe80003fa5070 */
[----:B------:R-:W-:Y:S01]  /*5d90*/  P2R R197, PR, RZ, 0x20 ;  /* 0x00000020ffc57803 */ /* 0x000fe20000000000 */
[----:B------:R3:W4:Y:S01]  /*5da0*/  SYNCS.PHASECHK.TRANS64.TRYWAIT P0, [R191+URZ+0xb0], R2 ;  /* 0x0000b002bf0075a7 */ /* 0x00072200080011ff */
[----:B-1----:R-:W-:Y:S01]  /*5db0*/  @P6 SEL R196, RZ, 0x1, !P1 ;  /* 0x00000001ffc46807 */ /* 0x002fe20004800000 */
[----:B---3--:R-:W-:Y:S06]  /*5dc0*/  @!P6 BRA `(.L_x_107) ;  /* 0x00000000009ce947 */ /* 0x008fec0003800000 */
[----:B------:R-:W-:Y:S01]  /*5dd0*/  @P5 IMAD R6, R181, 0x2000, R186 ;  /* 0x00002000b5065824 */ /* 0x000fe200078e02ba */
[----:B------:R-:W-:Y:S01]  /*5de0*/  ISETP.NE.AND P1, PT, R196, RZ, PT ;  /* 0x000000ffc400720c */ /* 0x000fe20003f25270 */
[----:B------:R-:W-:Y:S01]  /*5df0*/  BSSY B0, `(.L_x_108) ;  /* 0x0000010000007945 */ /* 0x000fe20003800000 */
[----:B------:R-:W-:Y:S01]  /*5e00*/  CS2R R150, SRZ ;  /* 0x0000000000967805 */ /* 0x000fe2000001ff00 */
[--C-:B------:R-:W-:Y:S01]  /*5e10*/  @P5 IMAD R7, R187, -0x10, R6.reuse ;  /* 0xfffffff0bb075824 */ /* 0x100fe200078e0206 */
[----:B------:R-:W-:Y:S01]  /*5e20*/  CS2R R148, SRZ ;  /* 0x0000000000947805 */ /* 0x000fe2000001ff00 */
[----:B------:R-:W-:Y:S01]  /*5e30*/  @P5 IMAD R5, R185, -0x10, R6 ;  /* 0xfffffff0b9055824 */ /* 0x000fe200078e0206 */
[----:B------:R-:W-:Y:S01]  /*5e40*/  CS2R R158, SRZ ;  /* 0x00000000009e7805 */ /* 0x000fe2000001ff00 */
[----:B------:R-:W-:Y:S01]  /*5e50*/  @P5 IMAD R4, R184, 0x10, R7 ;  /* 0x00000010b8045824 */ /* 0x000fe200078e0207 */
[----:B------:R-:W-:Y:S02]  /*5e60*/  CS2R R156, SRZ ;  /* 0x00000000009c7805 */ /* 0x000fe4000001ff00 */
[----:B------:R-:W-:Y:S02]  /*5e70*/  CS2R R154, SRZ ;  /* 0x00000000009a7805 */ /* 0x000fe4000001ff00 */
[----:B------:R-:W-:Y:S02]  /*5e80*/  CS2R R152, SRZ ;  /* 0x0000000000987805 */ /* 0x000fe4000001ff00 */
[----:B------:R-:W-:Y:S02]  /*5e90*/  CS2R R162, SRZ ;  /* 0x0000000000a27805 */ /* 0x000fe4000001ff00 */
[----:B------:R-:W-:Y:S01]  /*5ea0*/  CS2R R160, SRZ ;  /* 0x0000000000a07805 */ /* 0x000fe2000001ff00 */
[----:B------:R-:W-:Y:S06]  /*5eb0*/  @P1 BRA `(.L_x_109) ;  /* 0x00000000000c1947 */ /* 0x000fec0003800000 */
[----:B------:R-:W-:Y:S04]  /*5ec0*/  SHF.L.U32 R0, R180, 0x1f, RZ ;  /* 0x0000001fb4007819 */ /* 0x000fe800000006ff */
[----:B------:R-:W1:Y:S02]  /*5ed0*/  SYNCS.PHASECHK.TRANS64.TRYWAIT P1, [R3+URZ+0x40], R0 ;  /* 0x00004000030075a7 */ /* 0x000e6400080211ff */
[----:B-1----:R-:W-:Y:S05]  /*5ee0*/  @!P1 BRA `(.L_x_110) ;  /* 0x0000006000809947 */ /* 0x002fea0003800000 */
.L_x_109:
[----:B------:R-:W-:Y:S05]  /*5ef0*/  BSYNC B0 ;  /* 0x0000000000007941 */ /* 0x000fea0003800000 */
.L_x_108:
[----:B------:R-:W-:Y:S01]  /*5f00*/  ISETP.NE.AND P1, PT, R197, RZ, PT ;  /* 0x000000ffc500720c */ /* 0x000fe20003f25270 */
[----:B-1----:R-:W-:Y:S02]  /*5f10*/  VIADD R3, R3, 0x60 ;  /* 0x0000006003037836 */ /* 0x002fe40000000000 */
[----:B------:R-:W-:Y:S02]  /*5f20*/  IMAD.U32 R0, RZ, RZ, UR37 ;  /* 0x00000025ff007e24 */ /* 0x000fe4000f8e00ff */
[----:B------:R-:W-:Y:S03]  /*5f30*/  VIADD R181, R181, 0x1 ;  /* 0x00000001b5b57836 */ /* 0x000fe60000000000 */
[----:B------:R-:W-:Y:S05]  /*5f40*/  PRMT R0, R0, 0x654, R3 ;  /* 0x0000065400007816 */ /* 0x000fea0000000003 */
[----:B------:R1:W3:Y:S04]  /*5f50*/  @P1 LDS.128 R148, [R6] ;  /* 0x0000000006941984 */ /* 0x0002e80000000c00 */
[----:B------:R1:W1:Y:S04]  /*5f60*/  @P1 LDS.128 R156, [R5+0x20] ;  /* 0x00002000059c1984 */ /* 0x0002680000000c00 */
[----:B------:R1:W1:Y:S04]  /*5f70*/  @P1 LDS.128 R152, [R7+0x10] ;  /* 0x0000100007981984 */ /* 0x0002680000000c00 */
[----:B------:R1:W1:Y:S01]  /*5f80*/  @P1 LDS.128 R160, [R4+0x10] ;  /* 0x0000100004a01984 */ /* 0x0002620000000c00 */
[C---:B------:R-:W-:Y:S01]  /*5f90*/  ISETP.NE.AND P1, PT, R181.reuse, 0x4, PT ;  /* 0x00000004b500780c */ /* 0x040fe20003f25270 */
[----:B------:R-:W-:Y:S01]  /*5fa0*/  @!PT LDS RZ, [RZ] ;  /* 0x00000000fffff984 */ /* 0x000fe20000000800 */
[----:B------:R-:W-:Y:S01]  /*5fb0*/  @!PT LDS RZ, [RZ] ;  /* 0x00000000fffff984 */ /* 0x000fe20000000800 */
[----:B------:R-:W-:Y:S01]  /*5fc0*/  @!PT LDS RZ, [RZ] ;  /* 0x00000000fffff984 */ /* 0x000fe20000000800 */
[----:B------:R-:W-:Y:S01]  /*5fd0*/  @!PT LDS RZ, [RZ] ;  /* 0x00000000fffff984 */ /* 0x000fe20000000800 */
[----:B------:R5:W-:Y:S06]  /*5fe0*/  MEMBAR.ALL.CTA ;  /* 0x0000000000007992 */ /* 0x000bec0000008000 */
[----:B-----5:R-:W5:Y:S01]  /*5ff0*/  FENCE.VIEW.ASYNC.S ;  /* 0x00000000000073c6 */ /* 0x020f620000000000 */
[----:B------:R-:W-:Y:S02]  /*6000*/  SEL R3, RZ, 0x1, P1 ;  /* 0x00000001ff037807 */ /* 0x000fe40000800000 */
[----:B------:R-:W-:Y:S02]  /*6010*/  SEL R181, R181, RZ, P1 ;  /* 0x000000ffb5b57207 */ /* 0x000fe40000800000 */
[----:B------:R-:W-:Y:S01]  /*6020*/  LOP3.LUT R180, R180, R3, RZ, 0x3c, !PT ;  /* 0x00000003b4b47212 */ /* 0x000fe200078e3cff */
[----:B-----5:R1:W-:Y:S06]  /*6030*/  SYNCS.ARRIVE.TRANS64.RED.A1T0 RZ, [R0+URZ], RZ ;  /* 0x000000ff00ff79a7 */ /* 0x0203ec00081004ff */
.L_x_107:
[----:B------:R-:W-:Y:S05]  /*6040*/  BSYNC B1 ;  /* 0x0000000000017941 */ /* 0x000fea0003800000 */
.L_x_106:
[----:B-1----:R-:W-:Y:S04]  /*6050*/  SHF.R.U32.HI R0, RZ, 0x15, R80 ;  /* 0x00000015ff007819 */ /* 0x002fe80000011650 */
[----:B------:R-:W-:Y:S01]  /*6060*/  LOP3.LUT P1, RZ, R0, 0x3, R173, 0x48, !PT ;  /* 0x0000000300ff7812 */ /* 0x000fe200078248ad */
[----:B------:R-:W-:Y:S01]  /*6070*/  @!UPT UIADD3 URZ, UPT, UPT, URZ, URZ, URZ ;  /* 0x000000fffffff290 */ /* 0x000fe2000fffe0ff */
[----:B----4-:R-:W-:Y:S11]  /*6080*/  @P0 BRA `(.L_x_111) ;  /* 0x0000000000080947 */ /* 0x010ff60003800000 */
[----:B------:R-:W1:Y:S02]  /*6090*/  SYNCS.PHASECHK.TRANS64.TRYWAIT P0, [R191+URZ+0xb0], R2 ;  /* 0x0000b002bf0075a7 */ /* 0x000e6400080011ff */
[----:B-1----:R-:W-:Y:S05]  /*60a0*/  @!P0 BRA `(.L_x_112) ;  /* 0x0000006000248947 */ /* 0x002fea0003800000 */
.L_x_111:
[----:B------:R-:W-:Y:S04]  /*60b0*/  BSSY.RECONVERGENT B6, `(.L_x_113) ;  /* 0x0000012000067945 */ /* 0x000fe80003800200 */
[----:B------:R-:W-:Y:S05]  /*60c0*/  @!P1 BRA `(.L_x_114) ;  /* 0x0000000000409947 */ /* 0x000fea0003800000 */
[----:B------:R-:W4:Y:S01]  /*60d0*/  LDCU.64 UR8, c[0x4][0x78] ;  /* 0x01000f00ff0877ac */ /* 0x000f220008000a00 */
[----:B------:R-:W-:Y:S01]  /*60e0*/  MOV R3, 0x0 ;  /* 0x0000000000037802 */ /* 0x000fe20000000f00 */
[----:B------:R-:W-:Y:S02]  /*60f0*/  HFMA2 R12, -RZ, RZ, 0, 5.9604644775390625e-08 ;  /* 0x00000001ff0c7431 */ /* 0x000fe400000001ff */
[----:B------:R-:W-:Y:S02]  /*6100*/  IMAD.MOV.U32 R8, RZ, RZ, 0x192 ;  /* 0x00000192ff087424 */ /* 0x000fe400078e00ff */
[----:B------:R-:W-:Y:S01]  /*6110*/  IMAD.MOV.U32 R13, RZ, RZ, RZ ;  /* 0x000000ffff0d7224 */ /* 0x000fe200078e00ff */
[----:B------:R-:W5:Y:S01]  /*6120*/  LDCU.64 UR6, c[0x4][0x80] ;  /* 0x01001000ff0677ac */ /* 0x000f620008000a00 */
[----:B-1----:R-:W1:Y:S01]  /*6130*/  LDC.64 R2, c[0x4][R3] ;  /* 0x0100000003027b82 */ /* 0x002e620000000a00 */
[----:B------:R-:W2:Y:S01]  /*6140*/  LDCU.64 UR4, c[0x4][0x18] ;  /* 0x01000300ff0477ac */ /* 0x000ea20008000a00 */
[----:B----4-:R-:W-:Y:S01]  /*6150*/  MOV R5, UR9 ;  /* 0x0000000900057c02 */ /* 0x010fe20008000f00 */
[----:B------:R-:W-:Y:S01]  /*6160*/  IMAD.U32 R4, RZ, RZ, UR8 ;  /* 0x00000008ff047e24 */ /* 0x000fe2000f8e00ff */
[----:B-----5:R-:W-:Y:S01]  /*6170*/  MOV R7, UR7 ;  /* 0x0000000700077c02 */ /* 0x020fe20008000f00 */
[----:B------:R-:W-:Y:S01]  /*6180*/  IMAD.U32 R6, RZ, RZ, UR6 ;  /* 0x00000006ff067e24 */ /* 0x000fe2000f8e00ff */
[----:B--2---:R-:W-:Y:S01]  /*6190*/  MOV R11, UR5 ;  /* 0x00000005000b7c02 */ /* 0x004fe20008000f00 */
[----:B------:R-:W-:Y:S02]  /*61a0*/  IMAD.U32 R10, RZ, RZ, UR4 ;  /* 0x00000004ff0a7e24 */ /* 0x000fe4000f8e00ff */
[----:B------:R-:W-:Y:S07]  /*61b0*/  LEPC R20, `(.L_x_114) ;  /* 0x000000001014794e */ /* 0x000fee0000000000 */
[----:B-1-3--:R-:W-:Y:S05]  /*61c0*/  CALL.ABS.NOINC R2 ;  /* 0x0000000002007343 */ /* 0x00afea0003c00000 */
.L_x_114:
[----:B------:R-:W-:Y:S05]  /*61d0*/  BSYNC.RECONVERGENT B6 ;  /* 0x0000000000067941 */ /* 0x000fea0003800200 */
.L_x_113:
[-C--:B---3--:R-:W-:Y:S01]  /*61e0*/  F2FP.F16.E5M2.UNPACK_B R83, R148.reuse ;  /* 0x00000094ff53723e */ /* 0x088fe200020004ff */
[----:B------:R-:W-:Y:S05]  /*61f0*/  WARPSYNC.ALL ;  /* 0x0000000000007948 */ /* 0x000fea0003800000 */
[----:B------:R-:W-:Y:S01]  /*6200*/  R2UR UR4, R80 ;  /* 0x00000000500472ca */ /* 0x000fe200000e0000 */
[--C-:B------:R-:W-:Y:S01]  /*6210*/  HADD2.F32 R82, -RZ, R83.reuse.H0_H0 ;  /* 0x20000053ff527230 */ /* 0x100fe20000004100 */
[----:B------:R-:W-:Y:S01]  /*6220*/  F2FP.F16.E5M2.UNPACK_B R85, R148.H1 ;  /* 0x00000094ff55723e */ /* 0x000fe200030004ff */
[----:B------:R-:W-:Y:S01]  /*6230*/  HADD2.F32 R83, -RZ, R83.H1_H1 ;  /* 0x30000053ff537230 */ /* 0x000fe20000004100 */
[-C--:B------:R-:W-:Y:S01]  /*6240*/  F2FP.F16.E5M2.UNPACK_B R87, R149.reuse ;  /* 0x00000095ff57723e */ /* 0x080fe200020004ff */
[----:B------:R-:W-:Y:S01]  /*6250*/  BSSY.RECONVERGENT B0, `(.L_x_115) ;  /* 0x000011d000007945 */ /* 0x000fe20003800200 */
[----:B------:R-:W-:Y:S01]  /*6260*/  F2FP.F16.E5M2.UNPACK_B R89, R149.H1 ;  /* 0x00000095ff59723e */ /* 0x000fe200030004ff */
[----:B------:R-:W-:Y:S01]  /*6270*/  HADD2.F32 R84, -RZ, R85.H0_H0 ;  /* 0x20000055ff547230 */ /* 0x000fe20000004100 */
[-C--:B------:R-:W-:Y:S01]  /*6280*/  F2FP.F16.E5M2.UNPACK_B R91, R150.reuse ;  /* 0x00000096ff5b723e */ /* 0x080fe200020004ff */
[----:B------:R-:W-:Y:S01]  /*6290*/  HADD2.F32 R88, -RZ, R87.H1_H1 ;  /* 0x30000057ff587230 */ /* 0x000fe20000004100 */
[----:B------:R-:W-:Y:S01]  /*62a0*/  F2FP.F16.E5M2.UNPACK_B R93, R150.H1 ;  /* 0x00000096ff5d723e */ /* 0x000fe200030004ff */
[----:B------:R-:W-:Y:S01]  /*62b0*/  HADD2.F32 R86, -RZ, R85.H1_H1 ;  /* 0x30000055ff567230 */ /* 0x000fe20000004100 */
[-C--:B------:R-:W-:Y:S01]  /*62c0*/  F2FP.F16.E5M2.UNPACK_B R95, R151.reuse ;  /* 0x00000097ff5f723e */ /* 0x080fe200020004ff */
[----:B------:R-:W2:Y:S01]  /*62d0*/  LDTM.x64 R4, tmem[UR4] ;  /* 0x00000004000479ee */ /* 0x000ea20008340000 */
[----:B------:R-:W-:Y:S01]  /*62e0*/  F2FP.F16.E5M2.UNPACK_B R97, R151.H1 ;  /* 0x00000097ff61723e */ /* 0x000fe200030004ff */
[----:B------:R-:W-:Y:S01]  /*62f0*/  HADD2.F32 R85, -RZ, R87.H0_H0 ;  /* 0x20000057ff557230 */ /* 0x000fe20000004100 */
[-C--:B------:R-:W-:Y:S01]  /*6300*/  F2FP.F16.E5M2.UNPACK_B R99, R152.reuse ;  /* 0x00000098ff63723e */ /* 0x080fe200020004ff */
[----:B------:R-:W-:Y:S01]  /*6310*/  HADD2.F32 R87, -RZ, R89.H0_H0 ;  /* 0x20000059ff577230 */ /* 0x000fe20000004100 */
[----:B------:R-:W-:Y:S01]  /*6320*/  F2FP.F16.E5M2.UNPACK_B R101, R152.H1 ;  /* 0x00000098ff65723e */ /* 0x000fe200030004ff */
[----:B------:R-:W-:Y:S01]  /*6330*/  HADD2.F32 R92, -RZ, R91.H1_H1 ;  /* 0x3000005bff5c7230 */ /* 0x000fe20000004100 */
[----:B------:R-:W-:Y:S01]  /*6340*/  SHF.L.U32 R199, R176, 0x4, RZ ;  /* 0x00000004b0c77819 */ /* 0x000fe200000006ff */
[----:B------:R-:W-:Y:S01]  /*6350*/  HADD2.F32 R96, -RZ, R95.H1_H1 ;  /* 0x3000005fff607230 */ /* 0x000fe20000004100 */
[----:B------:R-:W-:Y:S01]  /*6360*/  SHF.L.U32 R205, R175, 0x4, RZ ;  /* 0x00000004afcd7819 */ /* 0x000fe200000006ff */
[----:B------:R-:W-:Y:S01]  /*6370*/  HADD2.F32 R100, -RZ, R99.H1_H1 ;  /* 0x30000063ff647230 */ /* 0x000fe20000004100 */
[----:B------:R-:W-:Y:S01]  /*6380*/  SHF.L.U32 R198, R184, 0x4, RZ ;  /* 0x00000004b8c67819 */ /* 0x000fe200000006ff */
[----:B------:R-:W-:Y:S01]  /*6390*/  HADD2.F32 R90, -RZ, R89.H1_H1 ;  /* 0x30000059ff5a7230 */ /* 0x000fe20000004100 */
[----:B------:R-:W-:Y:S01]  /*63a0*/  IADD3 R195, PT, PT, R186, R205, RZ ;  /* 0x000000cdbac37210 */ /* 0x000fe20007ffe0ff */
[----:B------:R-:W-:Y:S01]  /*63b0*/  HADD2.F32 R89, -RZ, R91.H0_H0 ;  /* 0x2000005bff597230 */ /* 0x000fe20000004100 */
[-C--:B------:R-:W-:Y:S01]  /*63c0*/  F2FP.F16.E5M2.UNPACK_B R103, R153.reuse ;  /* 0x00000099ff67723e */ /* 0x080fe200020004ff */
[--C-:B------:R-:W-:Y:S01]  /*63d0*/  HADD2.F32 R91, -RZ, R93.reuse.H0_H0 ;  /* 0x2000005dff5b7230 */ /* 0x100fe20000004100 */
[----:B------:R-:W-:Y:S01]  /*63e0*/  F2FP.F16.E5M2.UNPACK_B R105, R153.H1 ;  /* 0x00000099ff69723e */ /* 0x000fe200030004ff */
[----:B------:R-:W-:Y:S01]  /*63f0*/  HADD2.F32 R94, -RZ, R93.H1_H1 ;  /* 0x3000005dff5e7230 */ /* 0x000fe20000004100 */
[-C--:B------:R-:W-:Y:S01]  /*6400*/  F2FP.F16.E5M2.UNPACK_B R107, R154.reuse ;  /* 0x0000009aff6b723e */ /* 0x080fe200020004ff */
[----:B------:R-:W-:Y:S01]  /*6410*/  HADD2.F32 R93, -RZ, R95.H0_H0 ;  /* 0x2000005fff5d7230 */ /* 0x000fe20000004100 */
[----:B------:R-:W-:Y:S01]  /*6420*/  F2FP.F16.E5M2.UNPACK_B R109, R154.H1 ;  /* 0x0000009aff6d723e */ /* 0x000fe200030004ff */
[----:B------:R-:W-:Y:S01]  /*6430*/  HADD2.F32 R104, -RZ, R103.H1_H1 ;  /* 0x30000067ff687230 */ /* 0x000fe20000004100 */
[----:B------:R-:W-:Y:S01]  /*6440*/  F2FP.F16.E5M2.UNPACK_B R111, R155 ;  /* 0x0000009bff6f723e */ /* 0x000fe200020004ff */
[C---:B--2---:R-:W-:Y:S01]  /*6450*/  FMUL R0, R78.reuse, R4 ;  /* 0x000000044e007220 */ /* 0x044fe20000400000 */
[C---:B-1----:R-:W-:Y:S01]  /*6460*/  FMUL R2, R78.reuse, R5 ;  /* 0x000000054e027220 */ /* 0x042fe20000400000 */
[C---:B------:R-:W-:Y:S01]  /*6470*/  FMUL R4, R78.reuse, R8 ;  /* 0x000000084e047220 */ /* 0x040fe20000400000 */
[C---:B------:R-:W-:Y:S01]  /*6480*/  FMUL R5, R78.reuse, R9 ;  /* 0x000000094e057220 */ /* 0x040fe20000400000 */
[C---:B------:R-:W-:Y:S01]  /*6490*/  FFMA R0, R81.reuse, R82, R0 ;  /* 0x0000005251007223 */ /* 0x040fe20000000000 */
[C---:B------:R-:W-:Y:S01]  /*64a0*/  FFMA R2, R81.reuse, R83, R2 ;  /* 0x0000005351027223 */ /* 0x040fe20000000002 */
[C---:B------:R-:W-:Y:S01]  /*64b0*/  FMUL R8, R78.reuse, R12 ;  /* 0x0000000c4e087220 */ /* 0x040fe20000400000 */
[C---:B------:R-:W-:Y:S01]  /*64c0*/  FMUL R9, R78.reuse, R13 ;  /* 0x0000000d4e097220 */ /* 0x040fe20000400000 */
[C---:B------:R-:W-:Y:S01]  /*64d0*/  FMUL R12, R78.reuse, R16 ;  /* 0x000000104e0c7220 */ /* 0x040fe20000400000 */
[C---:B------:R-:W-:Y:S01]  /*64e0*/  FMUL R13, R78.reuse, R17 ;  /* 0x000000114e0d7220 */ /* 0x040fe20000400000 */
[C---:B------:R-:W-:Y:S01]  /*64f0*/  FMUL R16, R78.reuse, R20 ;  /* 0x000000144e107220 */ /* 0x040fe20000400000 */
[C---:B------:R-:W-:Y:S01]  /*6500*/  FMUL R17, R78.reuse, R21 ;  /* 0x000000154e117220 */ /* 0x040fe20000400000 */
[C---:B------:R-:W-:Y:S01]  /*6510*/  FMUL R20, R78.reuse, R24 ;  /* 0x000000184e147220 */ /* 0x040fe20000400000 */
[C---:B------:R-:W-:Y:S01]  /*6520*/  FMUL R21, R78.reuse, R25 ;  /* 0x000000194e157220 */ /* 0x040fe20000400000 */
[----:B------:R-:W-:Y:S02]  /*6530*/  HADD2.F32 R108, -RZ, R107.H1_H1 ;  /* 0x3000006bff6c7230 */ /* 0x000fe40000004100 */
[C---:B------:R-:W-:Y:S01]  /*6540*/  FMUL R24, R78.reuse, R28 ;  /* 0x0000001c4e187220 */ /* 0x040fe20000400000 */
[C---:B------:R-:W-:Y:S01]  /*6550*/  FMUL R25, R78.reuse, R29 ;  /* 0x0000001d4e197220 */ /* 0x040fe20000400000 */
[----:B------:R-:W-:Y:S02]  /*6560*/  HADD2.F32 R112, -RZ, R111.H1_H1 ;  /* 0x3000006fff707230 */ /* 0x000fe40000004100 */
[C---:B------:R-:W-:Y:S01]  /*6570*/  FMUL R28, R78.reuse, R32 ;  /* 0x000000204e1c7220 */ /* 0x040fe20000400000 */
[C---:B------:R-:W-:Y:S01]  /*6580*/  FMUL R29, R78.reuse, R33 ;  /* 0x000000214e1d7220 */ /* 0x040fe20000400000 */
[C---:B------:R-:W-:Y:S01]  /*6590*/  FMUL R32, R78.reuse, R36 ;  /* 0x000000244e207220 */ /* 0x040fe20000400000 */
[----:B------:R-:W-:Y:S01]  /*65a0*/  F2FP.F16.E5M2.UNPACK_B R113, R155.H1 ;  /* 0x0000009bff71723e */ /* 0x000fe200030004ff */
[C---:B------:R-:W-:Y:S01]  /*65b0*/  FMUL R33, R78.reuse, R37 ;  /* 0x000000254e217220 */ /* 0x040fe20000400000 */
[C---:B------:R-:W-:Y:S01]  /*65c0*/  FMUL R36, R78.reuse, R40 ;  /* 0x000000284e247220 */ /* 0x040fe20000400000 */
[----:B------:R-:W-:Y:S01]  /*65d0*/  F2FP.F16.E5M2.UNPACK_B R115, R156 ;  /* 0x0000009cff73723e */ /* 0x000fe200020004ff */
[C---:B------:R-:W-:Y:S01]  /*65e0*/  FMUL R37, R78.reuse, R41 ;  /* 0x000000294e257220 */ /* 0x040fe20000400000 */
[C---:B------:R-:W-:Y:S01]  /*65f0*/  FMUL R40, R78.reuse, R44 ;  /* 0x0000002c4e287220 */ /* 0x040fe20000400000 */
[----:B------:R-:W-:Y:S01]  /*6600*/  F2FP.F16.E5M2.UNPACK_B R117, R156.H1 ;  /* 0x0000009cff75723e */ /* 0x000fe200030004ff */
[C---:B------:R-:W-:Y:S01]  /*6610*/  FMUL R41, R78.reuse, R45 ;  /* 0x0000002d4e297220 */ /* 0x040fe20000400000 */
[----:B------:R-:W-:Y:S02]  /*6620*/  HADD2.F32 R116, -RZ, R115.H1_H1 ;  /* 0x30000073ff747230 */ /* 0x000fe40000004100 */
        /* <DEDUP_REMOVED lines=21> */
[C---:B------:R-:W-:Y:S01]  /*6780*/  FFMA R3, R81.reuse, R84, R3 ;  /* 0x0000005451037223 */ /* 0x040fe20000000003 */
[----:B------:R-:W-:Y:S01]  /*6790*/  F2FP.F16.E5M2.UNPACK_B R131, R160 ;  /* 0x000000a0ff83723e */ /* 0x000fe200020004ff */
[C---:B------:R-:W-:Y:S01]  /*67a0*/  FFMA R7, R81.reuse, R86, R7 ;  /* 0x0000005651077223 */ /* 0x040fe20000000007 */
[C---:B------:R-:W-:Y:S01]  /*67b0*/  FFMA R4, R81.reuse, R85, R4 ;  /* 0x0000005551047223 */ /* 0x040fe20000000004 */
[----:B------:R-:W-:Y:S01]  /*67c0*/  F2FP.F16.E5M2.UNPACK_B R133, R160.H1 ;  /* 0x000000a0ff85723e */ /* 0x000fe200030004ff */
[----:B------:R-:W-:Y:S01]  /*67d0*/  FFMA R5, R81, R88, R5 ;  /* 0x0000005851057223 */ /* 0x000fe20000000005 */
[----:B------:R-:W-:Y:S01]  /*67e0*/  HADD2.F32 R132, -RZ, R131.H1_H1 ;  /* 0x30000083ff847230 */ /* 0x000fe20000004100 */
[----:B------:R-:W-:Y:S01]  /*67f0*/  F2FP.SATFINITE.E5M2.F32.PACK_AB_MERGE_C R193, R7, R3, RZ ;  /* 0x0000000307c1723e */ /* 0x000fe200048060ff */
[C---:B------:R-:W-:Y:S01]  /*6800*/  FMUL R6, R78.reuse, R10 ;  /* 0x0000000a4e067220 */ /* 0x040fe20000400000 */
[C---:B------:R-:W-:Y:S01]  /*6810*/  FMUL R11, R78.reuse, R11 ;  /* 0x0000000b4e0b7220 */ /* 0x040fe20000400000 */
[----:B------:R-:W-:Y:S01]  /*6820*/  FMUL R10, R78, R14 ;  /* 0x0000000e4e0a7220 */ /* 0x000fe20000400000 */
[----:B------:R-:W-:Y:S01]  /*6830*/  F2FP.F16.E5M2.UNPACK_B R135, R161 ;  /* 0x000000a1ff87723e */ /* 0x000fe200020004ff */
[C---:B------:R-:W-:Y:S01]  /*6840*/  FFMA R6, R81.reuse, R87, R6 ;  /* 0x0000005751067223 */ /* 0x040fe20000000006 */
[----:B------:R-:W-:Y:S01]  /*6850*/  F2FP.SATFINITE.E5M2.F32.PACK_AB_MERGE_C R200, R2, R0, R193 ;  /* 0x0000000002c8723e */ /* 0x000fe200048060c1 */
[C---:B------:R-:W-:Y:S01]  /*6860*/  FFMA R11, R81.reuse, R90, R11 ;  /* 0x0000005a510b7223 */ /* 0x040fe2000000000b */
[----:B------:R-:W-:Y:S01]  /*6870*/  IADD3 R193, PT, PT, R186, R199, RZ ;  /* 0x000000c7bac17210 */ /* 0x000fe20007ffe0ff */
[C---:B------:R-:W-:Y:S01]  /*6880*/  FFMA R8, R81.reuse, R89, R8 ;  /* 0x0000005951087223 */ /* 0x040fe20000000008 */
[C---:B------:R-:W-:Y:S01]  /*6890*/  FFMA R9, R81.reuse, R92, R9 ;  /* 0x0000005c51097223 */ /* 0x040fe20000000009 */
[----:B------:R-:W-:Y:S01]  /*68a0*/  HADD2.F32 R95, -RZ, R97.H0_H0 ;  /* 0x20000061ff5f7230 */ /* 0x000fe20000004100 */
[----:B------:R-:W-:Y:S01]  /*68b0*/  IADD3 R194, PT, PT, R198, R193, RZ ;  /* 0x000000c1c6c27210 */ /* 0x000fe20007ffe0ff */
[----:B------:R-:W-:Y:S01]  /*68c0*/  FFMA R10, R81, R91, R10 ;  /* 0x0000005b510a7223 */ /* 0x000fe2000000000a */
[----:B------:R-:W-:Y:S01]  /*68d0*/  F2FP.SATFINITE.E5M2.F32.PACK_AB_MERGE_C R201, R11, R6, RZ ;  /* 0x000000060bc9723e */ /* 0x000fe200048060ff */
[----:B------:R-:W-:Y:S02]  /*68e0*/  HADD2.F32 R136, -RZ, R135.H1_H1 ;  /* 0x30000087ff887230 */ /* 0x000fe40000004100 */
[C---:B------:R-:W-:Y:S01]  /*68f0*/  FMUL R15, R78.reuse, R15 ;  /* 0x0000000f4e0f7220 */ /* 0x040fe20000400000 */
[----:B------:R-:W-:Y:S01]  /*6900*/  HADD2.F32 R98, -RZ, R97.H1_H1 ;  /* 0x30000061ff627230 */ /* 0x000fe20000004100 */
[----:B------:R-:W-:Y:S01]  /*6910*/  F2FP.SATFINITE.E5M2.F32.PACK_AB_MERGE_C R201, R5, R4, R201 ;  /* 0x0000000405c9723e */ /* 0x000fe200048060c9 */
[----:B------:R-:W-:Y:S02]  /*6920*/  HADD2.F32 R97, -RZ, R99.H0_H0 ;  /* 0x20000063ff617230 */ /* 0x000fe40000004100 */
[C---:B------:R-:W-:Y:S01]  /*6930*/  FFMA R15, R81.reuse, R94, R15 ;  /* 0x0000005e510f7223 */ /* 0x040fe2000000000f */
[C---:B------:R-:W-:Y:S01]  /*6940*/  FFMA R12, R81.reuse, R93, R12 ;  /* 0x0000005d510c7223 */ /* 0x040fe2000000000c */
[----:B------:R-:W-:Y:S01]  /*6950*/  FFMA R13, R81, R96, R13 ;  /* 0x00000060510d7223 */ /* 0x000fe2000000000d */
[C---:B------:R-:W-:Y:S01]  /*6960*/  FMUL R14, R78.reuse, R18 ;  /* 0x000000124e0e7220 */ /* 0x040fe20000400000 */
[C---:B------:R-:W-:Y:S01]  /*6970*/  FMUL R19, R78.reuse, R19 ;  /* 0x000000134e137220 */ /* 0x040fe20000400000 */
[--C-:B------:R-:W-:Y:S01]  /*6980*/  HADD2.F32 R99, -RZ, R101.reuse.H0_H0 ;  /* 0x20000065ff637230 */ /* 0x100fe20000004100 */
[----:B------:R-:W-:Y:S01]  /*6990*/  F2FP.SATFINITE.E5M2.F32.PACK_AB_MERGE_C R202, R15, R10, RZ ;  /* 0x0000000a0fca723e */ /* 0x000fe200048060ff */
[C---:B------:R-:W-:Y:S01]  /*69a0*/  FFMA R14, R81.reuse, R95, R14 ;  /* 0x0000005f510e7223 */ /* 0x040fe2000000000e */
[C---:B------:R-:W-:Y:S01]  /*69b0*/  FFMA R19, R81.reuse, R98, R19 ;  /* 0x0000006251137223 */ /* 0x040fe20000000013 */
[----:B------:R-:W-:Y:S01]  /*69c0*/  FFMA R16, R81, R97, R16 ;  /* 0x0000006151107223 */ /* 0x000fe20000000010 */
[----:B------:R-:W-:Y:S01]  /*69d0*/  F2FP.F16.E5M2.UNPACK_B R137, R161.H1 ;  /* 0x000000a1ff89723e */ /* 0x000fe200030004ff */
[----:B------:R-:W-:Y:S01]  /*69e0*/  HADD2.F32 R102, -RZ, R101.H1_H1 ;  /* 0x30000065ff667230 */ /* 0x000fe20000004100 */
[----:B------:R-:W-:Y:S01]  /*69f0*/  F2FP.SATFINITE.E5M2.F32.PACK_AB_MERGE_C R202, R9, R8, R202 ;  /* 0x0000000809ca723e */ /* 0x000fe200048060ca */
[----:B------:R-:W-:Y:S01]  /*6a00*/  FFMA R17, R81, R100, R17 ;  /* 0x0000006451117223 */ /* 0x000fe20000000011 */
[----:B------:R-:W-:Y:S01]  /*6a10*/  F2FP.SATFINITE.E5M2.F32.PACK_AB_MERGE_C R203, R19, R14, RZ ;  /* 0x0000000e13cb723e */ /* 0x000fe200048060ff */
[----:B------:R-:W-:Y:S02]  /*6a20*/  HADD2.F32 R101, -RZ, R103.H0_H0 ;  /* 0x20000067ff657230 */ /* 0x000fe40000004100 */
[C---:B------:R-:W-:Y:S01]  /*6a30*/  FMUL R18, R78.reuse, R22 ;  /* 0x000000164e127220 */ /* 0x040fe20000400000 */
[C---:B------:R-:W-:Y:S01]  /*6a40*/  FMUL R23, R78.reuse, R23 ;  /* 0x000000174e177220 */ /* 0x040fe20000400000 */
[--C-:B------:R-:W-:Y:S01]  /*6a50*/  HADD2.F32 R103, -RZ, R105.reuse.H0_H0 ;  /* 0x20000069ff677230 */ /* 0x100fe20000004100 */
[----:B------:R-:W-:Y:S01]  /*6a60*/  F2FP.SATFINITE.E5M2.F32.PACK_AB_MERGE_C R203, R13, R12, R203 ;  /* 0x0000000c0dcb723e */ /* 0x000fe200048060cb */
[C---:B------:R-:W-:Y:S01]  /*6a70*/  FFMA R18, R81.reuse, R99, R18 ;  /* 0x0000006351127223 */ /* 0x040fe20000000012 */
[C---:B------:R-:W-:Y:S01]  /*6a80*/  FFMA R23, R81.reuse, R102, R23 ;  /* 0x0000006651177223 */ /* 0x040fe20000000017 */
[C---:B------:R-:W-:Y:S01]  /*6a90*/  FFMA R20, R81.reuse, R101, R20 ;  /* 0x0000006551147223 */ /* 0x040fe20000000014 */
[----:B------:R-:W-:Y:S01]  /*6aa0*/  HADD2.F32 R106, -RZ, R105.H1_H1 ;  /* 0x30000069ff6a7230 */ /* 0x000fe20000004100 */
[----:B------:R1:W-:Y:S01]  /*6ab0*/  STS.128 [R172+UR49+0x8200], R200 ;  /* 0x008200c8ac007988 */ /* 0x0003e20008000c31 */
        /* <DEDUP_REMOVED lines=10> */
[----:B------:R-:W-:Y:S01]  /*6b60*/  F2FP.F16.E5M2.UNPACK_B R139, R162 ;  /* 0x000000a2ff8b723e */ /* 0x000fe200020004ff */
[----:B------:R-:W-:Y:S02]  /*6b70*/  HADD2.F32 R110, -RZ, R109.H1_H1 ;  /* 0x3000006dff6e7230 */ /* 0x000fe40000004100 */
[----:B------:R-:W-:Y:S01]  /*6b80*/  FFMA R25, R81, R108, R25 ;  /* 0x0000006c51197223 */ /* 0x000fe20000000019 */
[----:B------:R-:W-:Y:S01]  /*6b90*/  F2FP.SATFINITE.E5M2.F32.PACK_AB_MERGE_C R209, R27, R22, RZ ;  /* 0x000000161bd1723e */ /* 0x000fe200048060ff */
[----:B------:R-:W-:Y:S02]  /*6ba0*/  HADD2.F32 R109, -RZ, R111.H0_H0 ;  /* 0x2000006fff6d7230 */ /* 0x000fe40000004100 */
[C---:B------:R-:W-:Y:S01]  /*6bb0*/  FMUL R26, R78.reuse, R30 ;  /* 0x0000001e4e1a7220 */ /* 0x040fe20000400000 */
[----:B------:R-:W-:Y:S01]  /*6bc0*/  HADD2.F32 R140, -RZ, R139.H1_H1 ;  /* 0x3000008bff8c7230 */ /* 0x000fe20000004100 */
[----:B------:R-:W-:Y:S01]  /*6bd0*/  F2FP.SATFINITE.E5M2.F32.PACK_AB_MERGE_C R209, R21, R20, R209 ;  /* 0x0000001415d1723e */ /* 0x000fe200048060d1 */
[C---:B------:R-:W-:Y:S01]  /*6be0*/  FMUL R31, R78.reuse, R31 ;  /* 0x0000001f4e1f7220 */ /* 0x040fe20000400000 */
[--C-:B------:R-:W-:Y:S02]  /*6bf0*/  HADD2.F32 R111, -RZ, R113.reuse.H0_H0 ;  /* 0x20000071ff6f7230 */ /* 0x100fe40000004100 */
[C---:B------:R-:W-:Y:S01]  /*6c00*/  FFMA R26, R81.reuse, R107, R26 ;  /* 0x0000006b511a7223 */ /* 0x040fe2000000001a */
[----:B------:R-:W-:Y:S02]  /*6c10*/  HADD2.F32 R114, -RZ, R113.H1_H1 ;  /* 0x30000071ff727230 */ /* 0x000fe40000004100 */
[C---:B------:R-:W-:Y:S01]  /*6c20*/  FFMA R31, R81.reuse, R110, R31 ;  /* 0x0000006e511f7223 */ /* 0x040fe2000000001f */
[C---:B------:R-:W-:Y:S01]  /*6c30*/  FFMA R28, R81.reuse, R109, R28 ;  /* 0x0000006d511c7223 */ /* 0x040fe2000000001c */
[----:B------:R-:W-:Y:S01]  /*6c40*/  F2FP.F16.E5M2.UNPACK_B R141, R162.H1 ;  /* 0x000000a2ff8d723e */ /* 0x000fe200030004ff */
[----:B------:R-:W-:Y:S01]  /*6c50*/  FFMA R29, R81, R112, R29 ;  /* 0x00000070511d7223 */ /* 0x000fe2000000001d */
[----:B------:R-:W-:Y:S01]  /*6c60*/  HADD2.F32 R113, -RZ, R115.H0_H0 ;  /* 0x20000073ff717230 */ /* 0x000fe20000004100 */
[----:B------:R-:W-:Y:S01]  /*6c70*/  F2FP.SATFINITE.E5M2.F32.PACK_AB_MERGE_C R210, R31, R26, RZ ;  /* 0x0000001a1fd2723e */ /* 0x000fe200048060ff */
        /* <DEDUP_REMOVED lines=8> */
[----:B------:R-:W-:Y:S01]  /*6d00*/  FFMA R33, R81, R116, R33 ;  /* 0x0000007451217223 */ /* 0x000fe20000000021 */
[----:B------:R-:W-:Y:S01]  /*6d10*/  HADD2.F32 R118, -RZ, R117.H1_H1 ;  /* 0x30000075ff767230 */ /* 0x000fe20000004100 */
        /* <DEDUP_REMOVED lines=8> */
[----:B------:R-:W-:Y:S01]  /*6da0*/  HADD2.F32 R122, -RZ, R121.H1_H1 ;  /* 0x30000079ff7a7230 */ /* 0x000fe20000004100 */
[----:B------:R1:W-:Y:S01]  /*6db0*/  STS.128 [R193+0x8010], R208 ;  /* 0x008010d0c1007388 */ /* 0x0003e20000000c00 */
[----:B------:R-:W-:Y:S02]  /*6dc0*/  HADD2.F32 R121, -RZ, R123.H0_H0 ;  /* 0x2000007bff797230 */ /* 0x000fe40000004100 */
[C---:B------:R-:W-:Y:S01]  /*6dd0*/  FFMA R39, R81.reuse, R118, R39 ;  /* 0x0000007651277223 */ /* 0x040fe20000000027 */
[C---:B------:R-:W-:Y:S01]  /*6de0*/  FFMA R36, R81.reuse, R117, R36 ;  /* 0x0000007551247223 */ /* 0x040fe20000000024 */
[----:B------:R-:W-:Y:S01]  /*6df0*/  F2FP.F16.E5M2.UNPACK_B R145, R163.H1 ;  /* 0x000000a3ff91723e */ /* 0x000fe200030004ff */
[----:B------:R-:W-:Y:S01]  /*6e00*/  FFMA R37, R81, R120, R37 ;  /* 0x0000007851257223 */ /* 0x000fe20000000025 */
[C---:B------:R-:W-:Y:S01]  /*6e10*/  FMUL R38, R78.reuse, R42 ;  /* 0x0000002a4e267220 */ /* 0x040fe20000400000 */
[----:B------:R-:W-:Y:S01]  /*6e20*/  F2FP.SATFINITE.E5M2.F32.PACK_AB_MERGE_C R212, R39, R34, RZ ;  /* 0x0000002227d4723e */ /* 0x000fe200048060ff */
[C---:B------:R-:W-:Y:S01]  /*6e30*/  FMUL R43, R78.reuse, R43 ;  /* 0x0000002b4e2b7220 */ /* 0x040fe20000400000 */
[--C-:B------:R-:W-:Y:S02]  /*6e40*/  HADD2.F32 R123, -RZ, R125.reuse.H0_H0 ;  /* 0x2000007dff7b7230 */ /* 0x100fe40000004100 */
[----:B------:R-:W-:Y:S01]  /*6e50*/  FFMA R38, R81, R119, R38 ;  /* 0x0000007751267223 */ /* 0x000fe20000000026 */
[----:B------:R-:W-:Y:S01]  /*6e60*/  F2FP.SATFINITE.E5M2.F32.PACK_AB_MERGE_C R212, R33, R32, R212 ;  /* 0x0000002021d4723e */ /* 0x000fe200048060d4 */
[C---:B------:R-:W-:Y:S01]  /*6e70*/  FFMA R43, R81.reuse, R122, R43 ;  /* 0x0000007a512b7223 */ /* 0x040fe2000000002b */
[----:B------:R-:W-:Y:S01]  /*6e80*/  FFMA R40, R81, R121, R40 ;  /* 0x0000007951287223 */ /* 0x000fe20000000028 */
[----:B------:R-:W-:Y:S01]  /*6e90*/  ISETP.NE.AND P0, PT, R189, RZ, PT ;  /* 0x000000ffbd00720c */ /* 0x000fe20003f05270 */
[----:B------:R-:W-:Y:S01]  /*6ea0*/  FFMA R41, R81, R124, R41 ;  /* 0x0000007c51297223 */ /* 0x000fe20000000029 */
[----:B------:R-:W-:Y:S01]  /*6eb0*/  HADD2.F32 R126, -RZ, R125.H1_H1 ;  /* 0x3000007dff7e7230 */ /* 0x000fe20000004100 */
[----:B------:R-:W-:Y:S01]  /*6ec0*/  F2FP.SATFINITE.E5M2.F32.PACK_AB_MERGE_C R213, R43, R38, RZ ;  /* 0x000000262bd5723e */ /* 0x000fe200048060ff */
[----:B------:R-:W-:Y:S02]  /*6ed0*/  HADD2.F32 R125, -RZ, R127.H0_H0 ;  /* 0x2000007fff7d7230 */ /* 0x000fe40000004100 */
[C---:B------:R-:W-:Y:S01]  /*6ee0*/  FMUL R42, R78.reuse, R46 ;  /* 0x0000002e4e2a7220 */ /* 0x040fe20000400000 */
[----:B------:R-:W-:Y:S01]  /*6ef0*/  FMUL R47, R78, R47 ;  /* 0x0000002f4e2f7220 */ /* 0x000fe20000400000 */
[--C-:B------:R-:W-:Y:S01]  /*6f00*/  HADD2.F32 R127, -RZ, R129.reuse.H0_H0 ;  /* 0x20000081ff7f7230 */ /* 0x100fe20000004100 */
[----:B------:R-:W-:Y:S01]  /*6f10*/  F2FP.SATFINITE.E5M2.F32.PACK_AB_MERGE_C R213, R37, R36, R213 ;  /* 0x0000002425d5723e */ /* 0x000fe200048060d5 */
[C---:B------:R-:W-:Y:S01]  /*6f20*/  FFMA R42, R81.reuse, R123, R42 ;  /* 0x0000007b512a7223 */ /* 0x040fe2000000002a */
[C---:B------:R-:W-:Y:S01]  /*6f30*/  FFMA R47, R81.reuse, R126, R47 ;  /* 0x0000007e512f7223 */ /* 0x040fe2000000002f */
[C---:B------:R-:W-:Y:S01]  /*6f40*/  FFMA R44, R81.reuse, R125, R44 ;  /* 0x0000007d512c7223 */ /* 0x040fe2000000002c */
[----:B------:R-:W-:Y:S01]  /*6f50*/  ISETP.NE.AND P6, PT, R204, RZ, PT ;  /* 0x000000ffcc00720c */ /* 0x000fe20003fc5270 */
[----:B------:R-:W-:Y:S01]  /*6f60*/  FFMA R45, R81, R128, R45 ;  /* 0x00000080512d7223 */ /* 0x000fe2000000002d */
[----:B------:R-:W-:Y:S01]  /*6f70*/  HADD2.F32 R130, -RZ, R129.H1_H1 ;  /* 0x30000081ff827230 */ /* 0x000fe20000004100 */
[----:B------:R-:W-:Y:S01]  /*6f80*/  F2FP.SATFINITE.E5M2.F32.PACK_AB_MERGE_C R214, R47, R42, RZ ;  /* 0x0000002a2fd6723e */ /* 0x000fe200048060ff */
[----:B------:R-:W-:Y:S02]  /*6f90*/  HADD2.F32 R129, -RZ, R131.H0_H0 ;  /* 0x20000083ff817230 */ /* 0x000fe40000004100 */
[C---:B------:R-:W-:Y:S01]  /*6fa0*/  FMUL R46, R78.reuse, R50 ;  /* 0x000000324e2e7220 */ /* 0x040fe20000400000 */
[C---:B------:R-:W-:Y:S01]  /*6fb0*/  FMUL R51, R78.reuse, R51 ;  /* 0x000000334e337220 */ /* 0x040fe20000400000 */
[--C-:B------:R-:W-:Y:S02]  /*6fc0*/  HADD2.F32 R131, -RZ, R133.reuse.H0_H0 ;  /* 0x20000085ff837230 */ /* 0x100fe40000004100 */
[C---:B------:R-:W-:Y:S01]  /*6fd0*/  FMUL R50, R78.reuse, R54 ;  /* 0x000000364e327220 */ /* 0x040fe20000400000 */
[C---:B------:R-:W-:Y:S01]  /*6fe0*/  FFMA R46, R81.reuse, R127, R46 ;  /* 0x0000007f512e7223 */ /* 0x040fe2000000002e */
[----:B------:R-:W-:Y:S02]  /*6ff0*/  HADD2.F32 R134, -RZ, R133.H1_H1 ;  /* 0x30000085ff867230 */ /* 0x000fe40000004100 */
[C---:B------:R-:W-:Y:S01]  /*7000*/  FFMA R51, R81.reuse, R130, R51 ;  /* 0x0000008251337223 */ /* 0x040fe20000000033 */
[----:B------:R-:W-:Y:S02]  /*7010*/  HADD2.F32 R133, -RZ, R135.H0_H0 ;  /* 0x20000087ff857230 */ /* 0x000fe40000004100 */
[C---:B------:R-:W-:Y:S01]  /*7020*/  FMUL R55, R78.reuse, R55 ;  /* 0x000000374e377220 */ /* 0x040fe20000400000 */
[C---:B------:R-:W-:Y:S01]  /*7030*/  FFMA R48, R81.reuse, R129, R48 ;  /* 0x0000008151307223 */ /* 0x040fe20000000030 */
[C---:B------:R-:W-:Y:S01]  /*7040*/  FFMA R49, R81.reuse, R132, R49 ;  /* 0x0000008451317223 */ /* 0x040fe20000000031 */
[--C-:B------:R-:W-:Y:S02]  /*7050*/  HADD2.F32 R135, -RZ, R137.reuse.H0_H0 ;  /* 0x20000089ff877230 */ /* 0x100fe40000004100 */
[C---:B------:R-:W-:Y:S01]  /*7060*/  FFMA R50, R81.reuse, R131, R50 ;  /* 0x0000008351327223 */ /* 0x040fe20000000032 */
[----:B------:R-:W-:Y:S02]  /*7070*/  HADD2.F32 R138, -RZ, R137.H1_H1 ;  /* 0x30000089ff8a7230 */ /* 0x000fe40000004100 */
[C---:B------:R-:W-:Y:S01]  /*7080*/  FMUL R54, R78.reuse, R58 ;  /* 0x0000003a4e367220 */ /* 0x040fe20000400000 */
[----:B------:R-:W-:Y:S02]  /*7090*/  HADD2.F32 R137, -RZ, R139.H0_H0 ;  /* 0x2000008bff897230 */ /* 0x000fe40000004100 */
[C---:B------:R-:W-:Y:S01]  /*70a0*/  FFMA R55, R81.reuse, R134, R55 ;  /* 0x0000008651377223 */ /* 0x040fe20000000037 */
        /* <DEDUP_REMOVED lines=16> */
[----:B------:R-:W-:Y:S01]  /*71b0*/  FFMA R63, R81, R142, R63 ;  /* 0x0000008e513f7223 */ /* 0x000fe2000000003f */
[----:B------:R-:W-:Y:S01]  /*71c0*/  FMUL R67, R78, R67 ;  /* 0x000000434e437220 */ /* 0x000fe20000400000 */
[----:B------:R-:W-:Y:S01]  /*71d0*/  F2FP.SATFINITE.E5M2.F32.PACK_AB_MERGE_C R215, R51, R46, RZ ;  /* 0x0000002e33d7723e */ /* 0x000fe200048060ff */
[C---:B------:R-:W-:Y:S01]  /*71e0*/  FFMA R60, R81.reuse, R141, R60 ;  /* 0x0000008d513c7223 */ /* 0x040fe2000000003c */
[C---:B------:R-:W-:Y:S01]  /*71f0*/  FFMA R61, R81.reuse, R144, R61 ;  /* 0x00000090513d7223 */ /* 0x040fe2000000003d */
[C---:B------:R-:W-:Y:S01]  /*7200*/  FFMA R62, R81.reuse, R143, R62 ;  /* 0x0000008f513e7223 */ /* 0x040fe2000000003e */
[----:B------:R-:W-:Y:S01]  /*7210*/  FFMA R67, R81, R146, R67 ;  /* 0x0000009251437223 */ /* 0x000fe20000000043 */
[----:B------:R-:W-:Y:S02]  /*7220*/  F2FP.SATFINITE.E5M2.F32.PACK_AB_MERGE_C R214, R41, R40, R214 ;  /* 0x0000002829d6723e */ /* 0x000fe400048060d6 */
[----:B------:R-:W-:Y:S02]  /*7230*/  F2FP.SATFINITE.E5M2.F32.PACK_AB_MERGE_C R215, R45, R44, R215 ;  /* 0x0000002c2dd7723e */ /* 0x000fe400048060d7 */
[----:B------:R-:W-:Y:S02]  /*7240*/  F2FP.SATFINITE.E5M2.F32.PACK_AB_MERGE_C R216, R55, R50, RZ ;  /* 0x0000003237d8723e */ /* 0x000fe400048060ff */
[----:B------:R-:W-:Y:S01]  /*7250*/  F2FP.SATFINITE.E5M2.F32.PACK_AB_MERGE_C R217, R59, R54, RZ ;  /* 0x000000363bd9723e */ /* 0x000fe200048060ff */
[----:B------:R1:W-:Y:S01]  /*7260*/  STS.128 [R195+0x8020], R212 ;  /* 0x008020d4c3007388 */ /* 0x0003e20000000c00 */
[----:B------:R-:W-:Y:S02]  /*7270*/  F2FP.SATFINITE.E5M2.F32.PACK_AB_MERGE_C R218, R63, R58, RZ ;  /* 0x0000003a3fda723e */ /* 0x000fe400048060ff */
[----:B------:R-:W-:Y:S02]  /*7280*/  F2FP.SATFINITE.E5M2.F32.PACK_AB_MERGE_C R219, R67, R62, RZ ;  /* 0x0000003e43db723e */ /* 0x000fe400048060ff */
[----:B------:R-:W-:Y:S02]  /*7290*/  F2FP.SATFINITE.E5M2.F32.PACK_AB_MERGE_C R216, R49, R48, R216 ;  /* 0x0000003031d8723e */ /* 0x000fe400048060d8 */
[----:B------:R-:W-:Y:S02]  /*72a0*/  F2FP.SATFINITE.E5M2.F32.PACK_AB_MERGE_C R217, R53, R52, R217 ;  /* 0x0000003435d9723e */ /* 0x000fe400048060d9 */
[----:B------:R-:W-:Y:S02]  /*72b0*/  F2FP.SATFINITE.E5M2.F32.PACK_AB_MERGE_C R218, R57, R56, R218 ;  /* 0x0000003839da723e */ /* 0x000fe400048060da */
[----:B------:R-:W-:Y:S02]  /*72c0*/  F2FP.SATFINITE.E5M2.F32.PACK_AB_MERGE_C R219, R61, R60, R219 ;  /* 0x0000003c3ddb723e */ /* 0x000fe400048060db */
[----:B------:R-:W-:Y:S02]  /*72d0*/  LEA R206, R181, UR49, 0x3 ;  /* 0x00000031b5ce7c11 */ /* 0x000fe4000f8e18ff */
[----:B------:R-:W-:Y:S01]  /*72e0*/  @P6 SHF.L.U32 R207, R180, 0x1f, RZ ;  /* 0x0000001fb4cf6819 */ /* 0x000fe200000006ff */
[----:B------:R1:W-:Y:S01]  /*72f0*/  STS.128 [R194+0x8010], R216 ;  /* 0x008010d8c2007388 */ /* 0x0003e20000000c00 */
[----:B------:R-:W-:Y:S01]  /*7300*/  @!PT LDS RZ, [RZ] ;  /* 0x00000000fffff984 */ /* 0x000fe20000000800 */
[----:B------:R-:W-:Y:S01]  /*7310*/  @!PT LDS RZ, [RZ] ;  /* 0x00000000fffff984 */ /* 0x000fe20000000800 */
[----:B------:R-:W-:Y:S01]  /*7320*/  @!PT LDS RZ, [RZ] ;  /* 0x00000000fffff984 */ /* 0x000fe20000000800 */
[----:B------:R-:W-:Y:S01]  /*7330*/  @!PT LDS RZ, [RZ] ;  /* 0x00000000fffff984 */ /* 0x000fe20000000800 */
[----:B------:R2:W-:Y:S07]  /*7340*/  MEMBAR.ALL.CTA ;  /* 0x0000000000007992 */ /* 0x0005ee0000008000 */
[----:B--2---:R-:W2:Y:S02]  /*7350*/  FENCE.VIEW.ASYNC.S ;  /* 0x00000000000073c6 */ /* 0x004ea40000000000 */
[----:B--2---:R-:W-:Y:S06]  /*7360*/  BAR.SYNC.DEFER_BLOCKING 0x1, 0x80 ;  /* 0x0042000000007b1d */ /* 0x004fec0000010000 */
[----:B------:R-:W-:Y:S05]  /*7370*/  @P0 BRA `(.L_x_116) ;  /* 0x0000000000280947 */ /* 0x000fea0003800000 */
[----:B------:R-:W-:Y:S02]  /*7380*/  UIADD3 UR4, UPT, UPT, UR49, 0x8200, URZ ;  /* 0x0000820031047890 */ /* 0x000fe4000fffe0ff */
[----:B------:R-:W-:Y:S01]  /*7390*/  UIADD3 UR6, UP0, UPT, UR52, 0x680, URZ ;  /* 0x0000068034067890 */ /* 0x000fe2000ff1e0ff */
[----:B------:R-:W-:Y:S03]  /*73a0*/  UMOV UR43, UR36 ;  /* 0x00000024002b7c82 */ /* 0x000fe60008000000 */
[----:B------:R-:W-:Y:S01]  /*73b0*/  MOV R188, UR4 ;  /* 0x0000000400bc7c02 */ /* 0x000fe20008000f00 */
[----:B------:R-:W-:Y:S03]  /*73c0*/  UIADD3.X UR7, UPT, UPT, URZ, UR53, URZ, UP0, !UPT ;  /* 0x00000035ff077290 */ /* 0x000fe600087fe4ff */
[----:B------:R-:W-:Y:S11]  /*73d0*/  R2UR UR40, R188 ;  /* 0x00000000bc2872ca */ /* 0x000ff600000e0000 */
[----:B------:R-:W-:Y:S02]  /*73e0*/  @!UPT UIADD3 URZ, UPT, UPT, URZ, URZ, URZ ;  /* 0x000000fffffff290 */ /* 0x000fe4000fffe0ff */
[----:B------:R2:W-:Y:S01]  /*73f0*/  UTMASTG.3D [UR40], [UR6] ;  /* 0x00000028060073b5 */ /* 0x0005e20008010000 */
[----:B------:R0:W-:Y:S01]  /*7400*/  UTMACMDFLUSH ;  /* 0x00000000000079b7 */ /* 0x0001e20000000000 */
[----:B--2---:R-:W-:Y:S04]  /*7410*/  DEPBAR.LE SB0, 0x1 ;  /* 0x000080400000791a */ /* 0x004fe80000000000 */
.L_x_116:
[----:B------:R-:W-:Y:S05]  /*7420*/  BSYNC.RECONVERGENT B0 ;  /* 0x0000000000007941 */ /* 0x000fea0003800200 */
.L_x_115:
[----:B------:R-:W-:Y:S06]  /*7430*/  BAR.SYNC.DEFER_BLOCKING 0x1, 0x80 ;  /* 0x0042000000007b1d */ /* 0x000fec0000010000 */
[----:B------:R-:W2:Y:S01]  /*7440*/  @P6 SYNCS.PHASECHK.TRANS64.TRYWAIT P0, [R206+URZ+0x40], R207 ;  /* 0x000040cfce0065a7 */ /* 0x000ea200080011ff */
[----:B------:R-:W-:Y:S01]  /*7450*/  BSSY B1, `(.L_x_117) ;  /* 0x0000023000017945 */ /* 0x000fe20003800000 */
[----:B--2---:R-:W-:Y:S03]  /*7460*/  @P6 SEL R196, RZ, 0x1, !P0 ;  /* 0x00000001ffc46807 */ /* 0x004fe60004000000 */
[----:B------:R-:W-:Y:S05]  /*7470*/  @!P6 BRA `(.L_x_118) ;  /* 0x000000000080e947 */ /* 0x000fea0003800000 */
[----:B------:R-:W-:Y:S01]  /*7480*/  ISETP.NE.AND P1, PT, R197, RZ, PT ;  /* 0x000000ffc500720c */ /* 0x000fe20003f25270 */
[----:B------:R-:W-:Y:S01]  /*7490*/  BSSY B0, `(.L_x_119) ;  /* 0x000000a000007945 */ /* 0x000fe20003800000 */
[----:B------:R-:W-:Y:S11]  /*74a0*/  ISETP.NE.AND P0, PT, R196, RZ, PT ;  /* 0x000000ffc400720c */ /* 0x000ff60003f05270 */
[----:B------:R-:W-:Y:S04]  /*74b0*/  @P1 IMAD R0, R181, 0x2000, R186 ;  /* 0x00002000b5001824 */ /* 0x000fe800078e02ba */
[C---:B------:R-:W-:Y:S01]  /*74c0*/  @P1 IMAD.IADD R5, R0.reuse, 0x1, R199 ;  /* 0x0000000100051824 */ /* 0x040fe200078e02c7 */
[----:B------:R-:W-:Y:S03]  /*74d0*/  @P1 IADD3 R4, PT, PT, R0, R205, RZ ;  /* 0x000000cd00041210 */ /* 0x000fe60007ffe0ff */
[----:B------:R-:W-:Y:S01]  /*74e0*/  @P1 IMAD.IADD R2, R198, 0x1, R5 ;  /* 0x00000001c6021824 */ /* 0x000fe200078e0205 */
[----:B------:R-:W-:Y:S06]  /*74f0*/  @P0 BRA `(.L_x_120) ;  /* 0x00000000000c0947 */ /* 0x000fec0003800000 */
[----:B------:R-:W-:Y:S04]  /*7500*/  SHF.L.U32 R3, R180, 0x1f, RZ ;  /* 0x0000001fb4037819 */ /* 0x000fe800000006ff */
[----:B------:R-:W2:Y:S02]  /*7510*/  SYNCS.PHASECHK.TRANS64.TRYWAIT P0, [R206+URZ+0x40], R3 ;  /* 0x00004003ce0075a7 */ /* 0x000ea400080011ff */
[----:B--2---:R-:W-:Y:S05]  /*7520*/  @!P0 BRA `(.L_x_121) ;  /* 0x0000004c00188947 */ /* 0x004fea0003800000 */
.L_x_120:
[----:B------:R-:W-:Y:S05]  /*7530*/  BSYNC B0 ;  /* 0x0000000000007941 */ /* 0x000fea0003800000 */
.L_x_119:
[----:B------:R-:W-:Y:S01]  /*7540*/  ISETP.NE.AND P0, PT, R197, RZ, PT ;  /* 0x000000ffc500720c */ /* 0x000fe20003f05270 */
[----:B--2---:R-:W-:Y:S02]  /*7550*/  VIADD R206, R206, 0x60 ;  /* 0x00000060cece7836 */ /* 0x004fe40000000000 */
[----:B------:R-:W-:Y:S02]  /*7560*/  IMAD.U32 R3, RZ, RZ, UR37 ;  /* 0x00000025ff037e24 */ /* 0x000fe4000f8e00ff */
[----:B------:R-:W-:Y:S03]  /*7570*/  VIADD R181, R181, 0x1 ;  /* 0x00000001b5b57836 */ /* 0x000fe60000000000 */
[----:B------:R-:W-:Y:S05]  /*7580*/  PRMT R3, R3, 0x654, R206 ;  /* 0x0000065403037816 */ /* 0x000fea00000000ce */
[----:B------:R2:W3:Y:S04]  /*7590*/  @P0 LDS.128 R148, [R0] ;  /* 0x0000000000940984 */ /* 0x0004e80000000c00 */
[----:B------:R2:W4:Y:S04]  /*75a0*/  @P0 LDS.128 R156, [R4+0x20] ;  /* 0x00002000049c0984 */ /* 0x0005280000000c00 */
        /* <DEDUP_REMOVED lines=9> */
[----:B------:R-:W-:Y:S01]  /*7640*/  SEL R181, R181, RZ, P0 ;  /* 0x000000ffb5b57207 */ /* 0x000fe20000000000 */
[----:B-----5:R5:W-:Y:S02]  /*7650*/  SYNCS.ARRIVE.TRANS64.RED.A1T0 RZ, [R3+URZ], RZ ;  /* 0x000000ff03ff79a7 */ /* 0x020be400081004ff */
[----:B-----5:R-:W-:Y:S04]  /*7660*/  SEL R3, RZ, 0x1, P0 ;  /* 0x00000001ff037807 */ /* 0x020fe80000000000 */
[----:B--234-:R-:W-:Y:S02]  /*7670*/  LOP3.LUT R180, R180, R3, RZ, 0x3c, !PT ;  /* 0x00000003b4b47212 */ /* 0x01cfe400078e3cff */
.L_x_118:
[----:B------:R-:W-:Y:S05]  /*7680*/  BSYNC B1 ;  /* 0x0000000000017941 */ /* 0x000fea0003800000 */
.L_x_117:
[----:B------:R-:W-:Y:S01]  /*7690*/  VIADD R0, R80, 0x40 ;  /* 0x0000004050007836 */ /* 0x000fe20000000000 */
[----:B------:R-:W-:Y:S04]  /*76a0*/  BSSY.RECONVERGENT B6, `(.L_x_122) ;  /* 0x0000015000067945 */ /* 0x000fe80003800200 */
[----:B------:R-:W-:Y:S04]  /*76b0*/  SHF.R.U32.HI R0, RZ, 0x15, R0 ;  /* 0x00000015ff007819 */ /* 0x000fe80000011600 */
[----:B------:R-:W-:Y:S11]  /*76c0*/  LOP3.LUT P0, RZ, R0, 0x3, R173, 0x48, !PT ;  /* 0x0000000300ff7812 */ /* 0x000ff600078048ad */
[----:B------:R-:W-:Y:S02]  /*76d0*/  @!UPT UIADD3 URZ, UPT, UPT, URZ, URZ, URZ ;  /* 0x000000fffffff290 */ /* 0x000fe4000fffe0ff */
[----:B------:R-:W-:Y:S05]  /*76e0*/  @!P0 BRA `(.L_x_123) ;  /* 0x0000000000408947 */ /* 0x000fea0003800000 */
[----:B------:R-:W2:Y:S01]  /*76f0*/  LDCU.64 UR8, c[0x4][0x78] ;  /* 0x01000f00ff0877ac */ /* 0x000ea20008000a00 */
[----:B------:R-:W-:Y:S01]  /*7700*/  MOV R3, 0x0 ;  /* 0x0000000000037802 */ /* 0x000fe20000000f00 */
[----:B------:R-:W-:Y:S02]  /*7710*/  HFMA2 R12, -RZ, RZ, 0, 5.9604644775390625e-08 ;  /* 0x00000001ff0c7431 */ /* 0x000fe400000001ff */
[----:B------:R-:W-:Y:S02]  /*7720*/  IMAD.MOV.U32 R8, RZ, RZ, 0x192 ;  /* 0x00000192ff087424 */ /* 0x000fe400078e00ff */
[----:B------:R-:W-:Y:S01]  /*7730*/  IMAD.MOV.U32 R13, RZ, RZ, RZ ;  /* 0x000000ffff0d7224 */ /* 0x000fe200078e00ff */
[----:B------:R-:W3:Y:S01]  /*7740*/  LDCU.64 UR6, c[0x4][0x80] ;  /* 0x01001000ff0677ac */ /* 0x000ee20008000a00 */
[----:B------:R-:W4:Y:S01]  /*7750*/  LDC.64 R2, c[0x4][R3] ;  /* 0x0100000003027b82 */ /* 0x000f220000000a00 */
[----:B------:R-:W5:Y:S01]  /*7760*/  LDCU.64 UR4, c[0x4][0x18] ;  /* 0x01000300ff0477ac */ /* 0x000f620008000a00 */
[----:B--2---:R-:W-:Y:S01]  /*7770*/  MOV R5, UR9 ;  /* 0x0000000900057c02 */ /* 0x004fe20008000f00 */
[----:B------:R-:W-:Y:S01]  /*7780*/  IMAD.U32 R4, RZ, RZ, UR8 ;  /* 0x00000008ff047e24 */ /* 0x000fe2000f8e00ff */
[----:B---3--:R-:W-:Y:S01]  /*7790*/  MOV R7, UR7 ;  /* 0x0000000700077c02 */ /* 0x008fe20008000f00 */
[----:B------:R-:W-:Y:S01]  /*77a0*/  IMAD.U32 R6, RZ, RZ, UR6 ;  /* 0x00000006ff067e24 */ /* 0x000fe2000f8e00ff */
[----:B-----5:R-:W-:Y:S01]  /*77b0*/  MOV R11, UR5 ;  /* 0x00000005000b7c02 */ /* 0x020fe20008000f00 */
[----:B------:R-:W-:Y:S02]  /*77c0*/  IMAD.U32 R10, RZ, RZ, UR4 ;  /* 0x00000004ff0a7e24 */ /* 0x000fe4000f8e00ff */
[----:B------:R-:W-:Y:S07]  /*77d0*/  LEPC R20, `(.L_x_123) ;  /* 0x000000001014794e */ /* 0x000fee0000000000 */
[----:B-1--4-:R-:W-:Y:S05]  /*77e0*/  CALL.ABS.NOINC R2 ;  /* 0x0000000002007343 */ /* 0x012fea0003c00000 */
.L_x_123:
[----:B------:R-:W-:Y:S05]  /*77f0*/  BSYNC.RECONVERGENT B6 ;  /* 0x0000000000067941 */ /* 0x000fea0003800200 */
.L_x_122:
[----:B------:R-:W-:Y:S01]  /*7800*/  F2FP.F16.E5M2.UNPACK_B R4, R149 ;  /* 0x00000095ff04723e */ /* 0x000fe200020004ff */
[----:B------:R-:W-:Y:S05]  /*7810*/  WARPSYNC.ALL ;  /* 0x0000000000007948 */ /* 0x000fea0003800000 */
[----:B------:R-:W-:Y:S01]  /*7820*/  R2UR UR4, R80 ;  /* 0x00000000500472ca */ /* 0x000fe200000e0000 */
[--C-:B------:R-:W-:Y:S01]  /*7830*/  HADD2.F32 R88, -RZ, R4.reuse.H0_H0 ;  /* 0x20000004ff587230 */ /* 0x100fe20000004100 */
[-C--:B------:R-:W-:Y:S01]  /*7840*/  F2FP.F16.E5M2.UNPACK_B R0, R148.reuse ;  /* 0x00000094ff00723e */ /* 0x080fe200020004ff */
[----:B------:R-:W-:Y:S01]  /*7850*/  HADD2.F32 R83, -RZ, R4.H1_H1 ;  /* 0x30000004ff537230 */ /* 0x000fe20000004100 */
[----:B------:R-:W-:Y:S01]  /*7860*/  F2FP.F16.E5M2.UNPACK_B R4, R151 ;  /* 0x00000097ff04723e */ /* 0x000fe200020004ff */
[----:B------:R-:W-:Y:S01]  /*7870*/  BSSY.RECONVERGENT B0, `(.L_x_124) ;  /* 0x0000116000007945 */ /* 0x000fe20003800200 */
[----:B------:R-:W-:Y:S01]  /*7880*/  F2FP.F16.E5M2.UNPACK_B R3, R148.H1 ;  /* 0x00000094ff03723e */ /* 0x000fe200030004ff */
[--C-:B------:R-:W-:Y:S01]  /*7890*/  HADD2.F32 R2, -RZ, R0.reuse.H0_H0 ;  /* 0x20000000ff027230 */ /* 0x100fe20000004100 */
[----:B-1----:R-:W-:Y:S01]  /*78a0*/  F2FP.F16.E5M2.UNPACK_B R135, R162 ;  /* 0x000000a2ff87723e */ /* 0x002fe200020004ff */
[----:B------:R-:W-:Y:S01]  /*78b0*/  HADD2.F32 R82, -RZ, R0.H1_H1 ;  /* 0x30000000ff527230 */ /* 0x000fe20000004100 */
[----:B------:R-:W-:Y:S01]  /*78c0*/  F2FP.F16.E5M2.UNPACK_B R0, R149.H1 ;  /* 0x00000095ff00723e */ /* 0x000fe200030004ff */
[--C-:B------:R-:W-:Y:S01]  /*78d0*/  HADD2.F32 R84, -RZ, R3.reuse.H0_H0 ;  /* 0x20000003ff547230 */ /* 0x100fe20000004100 */
[----:B------:R-:W-:Y:S01]  /*78e0*/  F2FP.F16.E5M2.UNPACK_B R125, R159.H1 ;  /* 0x0000009fff7d723e */ /* 0x000fe200030004ff */
[----:B------:R-:W-:Y:S01]  /*78f0*/  HADD2.F32 R86, -RZ, R3.H1_H1 ;  /* 0x30000003ff567230 */ /* 0x000fe20000004100 */
[-C--:B------:R-:W-:Y:S01]  /*7900*/  F2FP.F16.E5M2.UNPACK_B R3, R150.reuse ;  /* 0x00000096ff03723e */ /* 0x080fe200020004ff */
[--C-:B------:R-:W-:Y:S01]  /*7910*/  HADD2.F32 R90, -RZ, R0.reuse.H0_H0 ;  /* 0x20000000ff5a7230 */ /* 0x100fe20000004100 */
[----:B------:R-:W-:Y:S01]  /*7920*/  ISETP.NE.AND P0, PT, R189, RZ, PT ;  /* 0x000000ffbd00720c */ /* 0x000fe20003f05270 */
[----:B------:R-:W-:Y:S01]  /*7930*/  HADD2.F32 R85, -RZ, R0.H1_H1 ;  /* 0x30000000ff557230 */ /* 0x000fe20000004100 */
[----:B------:R-:W-:Y:S01]  /*7940*/  F2FP.F16.E5M2.UNPACK_B R0, R150.H1 ;  /* 0x00000096ff00723e */ /* 0x000fe200030004ff */
[--C-:B------:R-:W-:Y:S01]  /*7950*/  HADD2.F32 R92, -RZ, R3.reuse.H0_H0 ;  /* 0x20000003ff5c7230 */ /* 0x100fe20000004100 */
[----:B------:R-:W-:Y:S01]  /*7960*/  ISETP.NE.AND P6, PT, R204, RZ, PT ;  /* 0x000000ffcc00720c */ /* 0x000fe20003fc5270 */
[----:B------:R-:W-:Y:S01]  /*7970*/  HADD2.F32 R87, -RZ, R3.H1_H1 ;  /* 0x30000003ff577230 */ /* 0x000fe20000004100 */
[----:B------:R-:W-:Y:S01]  /*7980*/  F2FP.F16.E5M2.UNPACK_B R3, R151.H1 ;  /* 0x00000097ff03723e */ /* 0x000fe200030004ff */
[--C-:B------:R-:W-:Y:S02]  /*7990*/  HADD2.F32 R94, -RZ, R0.reuse.H0_H0 ;  /* 0x20000000ff5e7230 */ /* 0x100fe40000004100 */
[----:B------:R-:W-:Y:S01]  /*79a0*/  HADD2.F32 R89, -RZ, R0.H1_H1 ;  /* 0x30000000ff597230 */ /* 0x000fe20000004100 */
[-C--:B------:R-:W-:Y:S01]  /*79b0*/  F2FP.F16.E5M2.UNPACK_B R0, R152.reuse ;  /* 0x00000098ff00723e */ /* 0x080fe200020004ff */
[--C-:B------:R-:W-:Y:S02]  /*79c0*/  HADD2.F32 R96, -RZ, R4.reuse.H0_H0 ;  /* 0x20000004ff607230 */ /* 0x100fe40000004100 */
[----:B------:R-:W-:Y:S01]  /*79d0*/  HADD2.F32 R91, -RZ, R4.H1_H1 ;  /* 0x30000004ff5b7230 */ /* 0x000fe20000004100 */
[-C--:B------:R-:W-:Y:S01]  /*79e0*/  F2FP.F16.E5M2.UNPACK_B R4, R153.reuse ;  /* 0x00000099ff04723e */ /* 0x080fe200020004ff */
[--C-:B------:R-:W-:Y:S02]  /*79f0*/  HADD2.F32 R100, -RZ, R0.reuse.H0_H0 ;  /* 0x20000000ff647230 */ /* 0x100fe40000004100 */
[----:B------:R-:W-:Y:S01]  /*7a00*/  HADD2.F32 R95, -RZ, R0.H1_H1 ;  /* 0x30000000ff5f7230 */ /* 0x000fe20000004100 */
[----:B------:R-:W-:Y:S01]  /*7a10*/  F2FP.F16.E5M2.UNPACK_B R0, R153.H1 ;  /* 0x00000099ff00723e */ /* 0x000fe200030004ff */
[--C-:B------:R-:W-:Y:S02]  /*7a20*/  HADD2.F32 R98, -RZ, R3.reuse.H0_H0 ;  /* 0x20000003ff627230 */ /* 0x100fe40000004100 */
[----:B------:R-:W-:Y:S01]  /*7a30*/  HADD2.F32 R93, -RZ, R3.H1_H1 ;  /* 0x30000003ff5d7230 */ /* 0x000fe20000004100 */
[----:B------:R-:W-:Y:S01]  /*7a40*/  F2FP.F16.E5M2.UNPACK_B R3, R152.H1 ;  /* 0x00000098ff03723e */ /* 0x000fe200030004ff */
[--C-:B------:R-:W-:Y:S02]  /*7a50*/  HADD2.F32 R106, -RZ, R0.reuse.H0_H0 ;  /* 0x20000000ff6a7230 */ /* 0x100fe40000004100 */
[----:B------:R-:W-:Y:S01]  /*7a60*/  HADD2.F32 R101, -RZ, R0.H1_H1 ;  /* 0x30000000ff657230 */ /* 0x000fe20000004100 */
[-C--:B------:R-:W-:Y:S01]  /*7a70*/  F2FP.F16.E5M2.UNPACK_B R0, R154.reuse.H1 ;  /* 0x0000009aff00723e */ /* 0x080fe200030004ff */
[--C-:B------:R-:W-:Y:S02]  /*7a80*/  HADD2.F32 R104, -RZ, R4.reuse.H0_H0 ;  /* 0x20000004ff687230 */ /* 0x100fe40000004100 */
[----:B------:R-:W-:Y:S01]  /*7a90*/  HADD2.F32 R99, -RZ, R4.H1_H1 ;  /* 0x30000004ff637230 */ /* 0x000fe20000004100 */
[----:B------:R-:W-:Y:S01]  /*7aa0*/  F2FP.F16.E5M2.UNPACK_B R4, R155 ;  /* 0x0000009bff04723e */ /* 0x000fe200020004ff */
[--C-:B------:R-:W-:Y:S02]  /*7ab0*/  HADD2.F32 R102, -RZ, R3.reuse.H0_H0 ;  /* 0x20000003ff667230 */ /* 0x100fe40000004100 */
[----:B------:R-:W-:Y:S01]  /*7ac0*/  HADD2.F32 R97, -RZ, R3.H1_H1 ;  /* 0x30000003ff617230 */ /* 0x000fe20000004100 */
[----:B------:R-:W-:Y:S01]  /*7ad0*/  F2FP.F16.E5M2.UNPACK_B R3, R154 ;  /* 0x0000009aff03723e */ /* 0x000fe200020004ff */
[--C-:B------:R-:W-:Y:S02]  /*7ae0*/  HADD2.F32 R110, -RZ, R0.reuse.H0_H0 ;  /* 0x20000000ff6e7230 */ /* 0x100fe40000004100 */
[----:B------:R-:W-:Y:S01]  /*7af0*/  HADD2.F32 R105, -RZ, R0.H1_H1 ;  /* 0x30000000ff697230 */ /* 0x000fe20000004100 */
[-C--:B------:R-:W-:Y:S01]  /*7b00*/  F2FP.F16.E5M2.UNPACK_B R0, R156.reuse ;  /* 0x0000009cff00723e */ /* 0x080fe200020004ff */
[--C-:B------:R-:W-:Y:S02]  /*7b10*/  HADD2.F32 R112, -RZ, R4.reuse.H0_H0 ;  /* 0x20000004ff707230 */ /* 0x100fe40000004100 */
[----:B------:R-:W-:Y:S01]  /*7b20*/  HADD2.F32 R107, -RZ, R4.H1_H1 ;  /* 0x30000004ff6b7230 */ /* 0x000fe20000004100 */
[----:B------:R-:W-:Y:S01]  /*7b30*/  F2FP.F16.E5M2.UNPACK_B R4, R157 ;  /* 0x0000009dff04723e */ /* 0x000fe200020004ff */
[--C-:B------:R-:W-:Y:S02]  /*7b40*/  HADD2.F32 R108, -RZ, R3.reuse.H0_H0 ;  /* 0x20000003ff6c7230 */ /* 0x100fe40000004100 */
[----:B------:R-:W-:Y:S01]  /*7b50*/  HADD2.F32 R103, -RZ, R3.H1_H1 ;  /* 0x30000003ff677230 */ /* 0x000fe20000004100 */
[----:B------:R-:W-:Y:S01]  /*7b60*/  F2FP.F16.E5M2.UNPACK_B R3, R155.H1 ;  /* 0x0000009bff03723e */ /* 0x000fe200030004ff */
[--C-:B------:R-:W-:Y:S02]  /*7b70*/  HADD2.F32 R116, -RZ, R0.reuse.H0_H0 ;  /* 0x20000000ff747230 */ /* 0x100fe40000004100 */
[----:B------:R-:W-:Y:S01]  /*7b80*/  HADD2.F32 R111, -RZ, R0.H1_H1 ;  /* 0x30000000ff6f7230 */ /* 0x000fe20000004100 */
[----:B------:R-:W-:Y:S01]  /*7b90*/  F2FP.F16.E5M2.UNPACK_B R0, R156.H1 ;  /* 0x0000009cff00723e */ /* 0x000fe200030004ff */
[--C-:B------:R-:W-:Y:S02]  /*7ba0*/  HADD2.F32 R120, -RZ, R4.reuse.H0_H0 ;  /* 0x20000004ff787230 */ /* 0x100fe40000004100 */
[----:B------:R-:W-:Y:S02]  /*7bb0*/  HADD2.F32 R115, -RZ, R4.H1_H1 ;  /* 0x30000004ff737230 */ /* 0x000fe40000004100 */
[--C-:B------:R-:W-:Y:S01]  /*7bc0*/  HADD2.F32 R114, -RZ, R3.reuse.H0_H0 ;  /* 0x20000003ff727230 */ /* 0x100fe20000004100 */
[----:B------:R-:W1:Y:S01]  /*7bd0*/  LDTM.x64 R4, tmem[UR4+0x40] ;  /* 0x00004004000479ee */ /* 0x000e620008340000 */
[----:B------:R-:W-:Y:S01]  /*7be0*/  HADD2.F32 R109, -RZ, R3.H1_H1 ;  /* 0x30000003ff6d7230 */ /* 0x000fe20000004100 */
[----:B------:R-:W-:Y:S01]  /*7bf0*/  F2FP.F16.E5M2.UNPACK_B R3, R157.H1 ;  /* 0x0000009dff03723e */ /* 0x000fe200030004ff */
        /* <DEDUP_REMOVED lines=14> */
[----:B------:R-:W-:Y:S01]  /*7ce0*/  F2FP.F16.E5M2.UNPACK_B R0, R160.H1 ;  /* 0x000000a0ff00723e */ /* 0x000fe200030004ff */
[--C-:B------:R-:W-:Y:S02]  /*7cf0*/  HADD2.F32 R132, -RZ, R3.reuse.H0_H0 ;  /* 0x20000003ff847230 */ /* 0x100fe40000004100 */
[C---:B-1----:R-:W-:Y:S01]  /*7d00*/  FMUL R7, R78.reuse, R7 ;  /* 0x000000074e077220 */ /* 0x042fe20000400000 */
        /* <DEDUP_REMOVED lines=10> */
[C---:B------:R-:W-:Y:S01]  /*7db0*/  FMUL R0, R78.reuse, R4 ;  /* 0x000000044e007220 */ /* 0x040fe20000400000 */
[--C-:B------:R-:W-:Y:S01]  /*7dc0*/  HADD2.F32 R140, -RZ, R135.reuse.H0_H0 ;  /* 0x20000087ff8c7230 */ /* 0x100fe20000004100 */
[----:B------:R-:W-:Y:S01]  /*7dd0*/  F2FP.F16.E5M2.UNPACK_B R4, R163 ;  /* 0x000000a3ff04723e */ /* 0x000fe200020004ff */
[----:B------:R-:W-:Y:S02]  /*7de0*/  HADD2.F32 R135, -RZ, R135.H1_H1 ;  /* 0x30000087ff877230 */ /* 0x000fe40000004100 */
[C---:B------:R-:W-:Y:S01]  /*7df0*/  FFMA R0, R81.reuse, R2, R0 ;  /* 0x0000000251007223 */ /* 0x040fe20000000000 */
[C---:B------:R-:W-:Y:S01]  /*7e00*/  FMUL R2, R78.reuse, R5 ;  /* 0x000000054e027220 */ /* 0x040fe20000400000 */
[--C-:B------:R-:W-:Y:S01]  /*7e10*/  HADD2.F32 R142, -RZ, R3.reuse.H0_H0 ;  /* 0x20000003ff8e7230 */ /* 0x100fe20000004100 */
[----:B------:R-:W-:Y:S01]  /*7e20*/  F2FP.F16.E5M2.UNPACK_B R5, R163.H1 ;  /* 0x000000a3ff05723e */ /* 0x000fe200030004ff */
[----:B------:R-:W-:Y:S02]  /*7e30*/  HADD2.F32 R137, -RZ, R3.H1_H1 ;  /* 0x30000003ff897230 */ /* 0x000fe40000004100 */
[C---:B------:R-:W-:Y:S01]  /*7e40*/  FFMA R2, R81.reuse, R82, R2 ;  /* 0x0000005251027223 */ /* 0x040fe20000000002 */
[--C-:B------:R-:W-:Y:S02]  /*7e50*/  HADD2.F32 R82, -RZ, R4.reuse.H0_H0 ;  /* 0x20000004ff527230 */ /* 0x100fe40000004100 */
[C---:B------:R-:W-:Y:S01]  /*7e60*/  FMUL R3, R78.reuse, R6 ;  /* 0x000000064e037220 */ /* 0x040fe20000400000 */
[----:B------:R-:W-:Y:S02]  /*7e70*/  HADD2.F32 R139, -RZ, R4.H1_H1 ;  /* 0x30000004ff8b7230 */ /* 0x000fe40000004100 */
[C---:B------:R-:W-:Y:S01]  /*7e80*/  FMUL R4, R78.reuse, R9 ;  /* 0x000000094e047220 */ /* 0x040fe20000400000 */
[--C-:B------:R-:W-:Y:S02]  /*7e90*/  HADD2.F32 R141, -RZ, R5.reuse.H1_H1 ;  /* 0x30000005ff8d7230 */ /* 0x100fe40000004100 */
[C---:B------:R-:W-:Y:S01]  /*7ea0*/  FFMA R3, R81.reuse, R84, R3 ;  /* 0x0000005451037223 */ /* 0x040fe20000000003 */
[----:B------:R-:W-:Y:S01]  /*7eb0*/  FFMA R7, R81, R86, R7 ;  /* 0x0000005651077223 */ /* 0x000fe20000000007 */
[----:B------:R-:W-:Y:S02]  /*7ec0*/  HADD2.F32 R84, -RZ, R5.H0_H0 ;  /* 0x20000005ff547230 */ /* 0x000fe40000004100 */
[C---:B------:R-:W-:Y:S01]  /*7ed0*/  FMUL R5, R78.reuse, R10 ;  /* 0x0000000a4e057220 */ /* 0x040fe20000400000 */
[C---:B------:R-:W-:Y:S01]  /*7ee0*/  FMUL R6, R78.reuse, R11 ;  /* 0x0000000b4e067220 */ /* 0x040fe20000400000 */
[C---:B------:R-:W-:Y:S01]  /*7ef0*/  FMUL R11, R78.reuse, R16 ;  /* 0x000000104e0b7220 */ /* 0x040fe20000400000 */
[----:B------:R-:W-:Y:S01]  /*7f00*/  F2FP.SATFINITE.E5M2.F32.PACK_AB_MERGE_C R143, R7, R3, RZ ;  /* 0x00000003078f723e */ /* 0x000fe200048060ff */
[C---:B------:R-:W-:Y:S01]  /*7f10*/  FMUL R3, R78.reuse, R8 ;  /* 0x000000084e037220 */ /* 0x040fe20000400000 */
[C---:B------:R-:W-:Y:S01]  /*7f20*/  FMUL R7, R78.reuse, R12 ;  /* 0x0000000c4e077220 */ /* 0x040fe20000400000 */
[C---:B------:R-:W-:Y:S01]  /*7f30*/  FMUL R8, R78.reuse, R13 ;  /* 0x0000000d4e087220 */ /* 0x040fe20000400000 */
[C---:B------:R-:W-:Y:S01]  /*7f40*/  FMUL R12, R78.reuse, R17 ;  /* 0x000000114e0c7220 */ /* 0x040fe20000400000 */
[C---:B------:R-:W-:Y:S01]  /*7f50*/  FFMA R3, R81.reuse, R88, R3 ;  /* 0x0000005851037223 */ /* 0x040fe20000000003 */
[C---:B------:R-:W-:Y:S01]  /*7f60*/  FFMA R4, R81.reuse, R83, R4 ;  /* 0x0000005351047223 */ /* 0x040fe20000000004 */
[C---:B------:R-:W-:Y:S01]  /*7f70*/  FFMA R5, R81.reuse, R90, R5 ;  /* 0x0000005a51057223 */ /* 0x040fe20000000005 */
[C---:B------:R-:W-:Y:S01]  /*7f80*/  FFMA R6, R81.reuse, R85, R6 ;  /* 0x0000005551067223 */ /* 0x040fe20000000006 */
[C---:B------:R-:W-:Y:S01]  /*7f90*/  FFMA R7, R81.reuse, R92, R7 ;  /* 0x0000005c51077223 */ /* 0x040fe20000000007 */
[C---:B------:R-:W-:Y:S01]  /*7fa0*/  FFMA R8, R81.reuse, R87, R8 ;  /* 0x0000005751087223 */ /* 0x040fe20000000008 */
[C---:B------:R-:W-:Y:S01]  /*7fb0*/  FMUL R16, R78.reuse, R21 ;  /* 0x000000154e107220 */ /* 0x040fe20000400000 */
[----:B------:R-:W-:Y:S01]  /*7fc0*/  FMUL R9, R78, R14 ;  /* 0x0000000e4e097220 */ /* 0x000fe20000400000 */
[----:B------:R-:W-:Y:S01]  /*7fd0*/  F2FP.SATFINITE.E5M2.F32.PACK_AB_MERGE_C R5, R6, R5, RZ ;  /* 0x000000050605723e */ /* 0x000fe200048060ff */
[C---:B------:R-:W-:Y:S01]  /*7fe0*/  FMUL R10, R78.reuse, R15 ;  /* 0x0000000f4e0a7220 */ /* 0x040fe20000400000 */
[C---:B------:R-:W-:Y:S01]  /*7ff0*/  FMUL R15, R78.reuse, R20 ;  /* 0x000000144e0f7220 */ /* 0x040fe20000400000 */
[C---:B------:R-:W-:Y:S01]  /*8000*/  FFMA R9, R81.reuse, R94, R9 ;  /* 0x0000005e51097223 */ /* 0x040fe20000000009 */
[C---:B------:R-:W-:Y:S01]  /*8010*/  FMUL R20, R78.reuse, R25 ;  /* 0x000000194e147220 */ /* 0x040fe20000400000 */
[C---:B------:R-:W-:Y:S01]  /*8020*/  FFMA R10, R81.reuse, R89, R10 ;  /* 0x00000059510a7223 */ /* 0x040fe2000000000a */
[C---:B------:R-:W-:Y:S01]  /*8030*/  FFMA R11, R81.reuse, R96, R11 ;  /* 0x00000060510b7223 */ /* 0x040fe2000000000b */
[C---:B------:R-:W-:Y:S01]  /*8040*/  FFMA R12, R81.reuse, R91, R12 ;  /* 0x0000005b510c7223 */ /* 0x040fe2000000000c */
[C---:B------:R-:W-:Y:S01]  /*8050*/  FMUL R13, R78.reuse, R18 ;  /* 0x000000124e0d7220 */ /* 0x040fe20000400000 */
[----:B------:R-:W-:Y:S01]  /*8060*/  FMUL R14, R78, R19 ;  /* 0x000000134e0e7220 */ /* 0x000fe20000400000 */
[----:B------:R-:W-:Y:S01]  /*8070*/  F2FP.SATFINITE.E5M2.F32.PACK_AB_MERGE_C R9, R10, R9, RZ ;  /* 0x000000090a09723e */ /* 0x000fe200048060ff */
[C---:B------:R-:W-:Y:S01]  /*8080*/  FMUL R19, R78.reuse, R24 ;  /* 0x000000184e137220 */ /* 0x040fe20000400000 */
        /* <DEDUP_REMOVED lines=17> */
[----:B------:R-:W-:Y:S01]  /*81a0*/  FMUL R27, R78, R32 ;  /* 0x000000204e1b7220 */ /* 0x000fe20000400000 */
[C---:B------:R-:W-:Y:S01]  /*81b0*/  FFMA R21, R81.reuse, R106, R21 ;  /* 0x0000006a51157223 */ /* 0x040fe20000000015 */
[C---:B------:R-:W-:Y:S01]  /*81c0*/  FFMA R22, R81.reuse, R101, R22 ;  /* 0x0000006551167223 */ /* 0x040fe20000000016 */
[----:B------:R-:W-:Y:S01]  /*81d0*/  F2FP.SATFINITE.E5M2.F32.PACK_AB_MERGE_C R16, R16, R15, R17 ;  /* 0x0000000f1010723e */ /* 0x000fe20004806011 */
[C---:B------:R-:W-:Y:S01]  /*81e0*/  FFMA R23, R81.reuse, R108, R23 ;  /* 0x0000006c51177223 */ /* 0x040fe20000000017 */
[C---:B------:R-:W-:Y:S01]  /*81f0*/  FFMA R24, R81.reuse, R103, R24 ;  /* 0x0000006751187223 */ /* 0x040fe20000000018 */
[----:B------:R-:W-:Y:S01]  /*8200*/  FMUL R32, R78, R37 ;  /* 0x000000254e207220 */ /* 0x000fe20000400000 */
[----:B------:R-:W-:Y:S01]  /*8210*/  F2FP.SATFINITE.E5M2.F32.PACK_AB_MERGE_C R21, R22, R21, RZ ;  /* 0x000000151615723e */ /* 0x000fe200048060ff */
[C---:B------:R-:W-:Y:S01]  /*8220*/  FMUL R25, R78.reuse, R30 ;  /* 0x0000001e4e197220 */ /* 0x040fe20000400000 */
[C---:B------:R-:W-:Y:S01]  /*8230*/  FMUL R26, R78.reuse, R31 ;  /* 0x0000001f4e1a7220 */ /* 0x040fe20000400000 */
[----:B------:R-:W-:Y:S01]  /*8240*/  FMUL R31, R78, R36 ;  /* 0x000000244e1f7220 */ /* 0x000fe20000400000 */
[----:B------:R-:W-:Y:S01]  /*8250*/  F2FP.SATFINITE.E5M2.F32.PACK_AB_MERGE_C R17, R20, R19, R21 ;  /* 0x000000131411723e */ /* 0x000fe20004806015 */
        /* <DEDUP_REMOVED lines=8> */
[----:B------:R-:W-:Y:S01]  /*82e0*/  FMUL R35, R78, R40 ;  /* 0x000000284e237220 */ /* 0x000fe20000400000 */
[C---:B------:R-:W-:Y:S01]  /*82f0*/  FFMA R29, R81.reuse, R114, R29 ;  /* 0x00000072511d7223 */ /* 0x040fe2000000001d */
[----:B------:R-:W-:Y:S01]  /*8300*/  F2FP.SATFINITE.E5M2.F32.PACK_AB_MERGE_C R18, R24, R23, R18 ;  /* 0x000000171812723e */ /* 0x000fe20004806012 */
        /* <DEDUP_REMOVED lines=22> */
[C---:B------:R-:W-:Y:S01]  /*8470*/  FMUL R41, R78.reuse, R46 ;  /* 0x0000002e4e297220 */ /* 0x040fe20000400000 */
[C---:B------:R-:W-:Y:S01]  /*8480*/  FMUL R42, R78.reuse, R47 ;  /* 0x0000002f4e2a7220 */ /* 0x040fe20000400000 */
[C---:B------:R-:W-:Y:S01]  /*8490*/  FFMA R40, R81.reuse, R119, R40 ;  /* 0x0000007751287223 */ /* 0x040fe20000000028 */
[--C-:B------:R-:W-:Y:S02]  /*84a0*/  HADD2.F32 R130, -RZ, R125.reuse.H0_H0 ;  /* 0x2000007dff827230 */ /* 0x100fe40000004100 */
[C---:B------:R-:W-:Y:S01]  /*84b0*/  FFMA R41, R81.reuse, R126, R41 ;  /* 0x0000007e51297223 */ /* 0x040fe20000000029 */
[----:B------:R-:W-:Y:S02]  /*84c0*/  HADD2.F32 R125, -RZ, R125.H1_H1 ;  /* 0x3000007dff7d7230 */ /* 0x000fe40000004100 */
[C---:B------:R-:W-:Y:S01]  /*84d0*/  FMUL R45, R78.reuse, R50 ;  /* 0x000000324e2d7220 */ /* 0x040fe20000400000 */
[C---:B------:R-:W-:Y:S01]  /*84e0*/  FFMA R42, R81.reuse, R121, R42 ;  /* 0x00000079512a7223 */ /* 0x040fe2000000002a */
[C---:B------:R-:W-:Y:S01]  /*84f0*/  FMUL R46, R78.reuse, R51 ;  /* 0x000000334e2e7220 */ /* 0x040fe20000400000 */
[C---:B------:R-:W-:Y:S01]  /*8500*/  FFMA R43, R81.reuse, R128, R43 ;  /* 0x00000080512b7223 */ /* 0x040fe2000000002b */
[C---:B------:R-:W-:Y:S01]  /*8510*/  FMUL R47, R78.reuse, R52 ;  /* 0x000000344e2f7220 */ /* 0x040fe20000400000 */
        /* <DEDUP_REMOVED lines=10> */
[C---:B------:R-:W-:Y:S01]  /*85c0*/  FFMA R45, R81.reuse, R130, R45 ;  /* 0x00000082512d7223 */ /* 0x040fe2000000002d */
[C---:B------:R-:W-:Y:S01]  /*85d0*/  FMUL R59, R78.reuse, R64 ;  /* 0x000000404e3b7220 */ /* 0x040fe20000400000 */
[C---:B------:R-:W-:Y:S01]  /*85e0*/  FMUL R60, R78.reuse, R65 ;  /* 0x000000414e3c7220 */ /* 0x040fe20000400000 */
[C---:B------:R-:W-:Y:S01]  /*85f0*/  FMUL R61, R78.reuse, R66 ;  /* 0x000000424e3d7220 */ /* 0x040fe20000400000 */
[----:B------:R-:W-:Y:S01]  /*8600*/  FMUL R62, R78, R67 ;  /* 0x000000434e3e7220 */ /* 0x000fe20000400000 */
[C---:B------:R-:W-:Y:S01]  /*8610*/  FFMA R46, R81.reuse, R125, R46 ;  /* 0x0000007d512e7223 */ /* 0x040fe2000000002e */
[----:B------:R-:W-:Y:S01]  /*8620*/  F2FP.SATFINITE.E5M2.F32.PACK_AB_MERGE_C R64, R2, R0, R143 ;  /* 0x000000000240723e */ /* 0x000fe2000480608f */
[C---:B------:R-:W-:Y:S01]  /*8630*/  FFMA R47, R81.reuse, R132, R47 ;  /* 0x00000084512f7223 */ /* 0x040fe2000000002f */
[----:B------:R-:W-:Y:S01]  /*8640*/  F2FP.SATFINITE.E5M2.F32.PACK_AB_MERGE_C R65, R4, R3, R5 ;  /* 0x000000030441723e */ /* 0x000fe20004806005 */
[C---:B------:R-:W-:Y:S01]  /*8650*/  FFMA R48, R81.reuse, R127, R48 ;  /* 0x0000007f51307223 */ /* 0x040fe20000000030 */
[----:B------:R-:W-:Y:S01]  /*8660*/  F2FP.SATFINITE.E5M2.F32.PACK_AB_MERGE_C R66, R8, R7, R9 ;  /* 0x000000070842723e */ /* 0x000fe20004806009 */
[C---:B------:R-:W-:Y:S01]  /*8670*/  FFMA R49, R81.reuse, R134, R49 ;  /* 0x0000008651317223 */ /* 0x040fe20000000031 */
[----:B------:R-:W-:Y:S01]  /*8680*/  F2FP.SATFINITE.E5M2.F32.PACK_AB_MERGE_C R67, R12, R11, R13 ;  /* 0x0000000b0c43723e */ /* 0x000fe2000480600d */
[----:B------:R-:W-:Y:S01]  /*8690*/  FMUL R53, R78, R58 ;  /* 0x0000003a4e357220 */ /* 0x000fe20000400000 */
[C---:B------:R-:W-:Y:S01]  /*86a0*/  FFMA R50, R81.reuse, R129, R50 ;  /* 0x0000008151327223 */ /* 0x040fe20000000032 */
[C---:B------:R-:W-:Y:S01]  /*86b0*/  FFMA R51, R81.reuse, R136, R51 ;  /* 0x0000008851337223 */ /* 0x040fe20000000033 */
[C---:B------:R-:W-:Y:S01]  /*86c0*/  FFMA R52, R81.reuse, R131, R52 ;  /* 0x0000008351347223 */ /* 0x040fe20000000034 */
[----:B------:R1:W-:Y:S01]  /*86d0*/  STS.128 [R172+UR49+0xa200], R64 ;  /* 0x00a20040ac007988 */ /* 0x0003e20008000c31 */
[C---:B------:R-:W-:Y:S01]  /*86e0*/  FFMA R53, R81.reuse, R138, R53 ;  /* 0x0000008a51357223 */ /* 0x040fe20000000035 */
[----:B------:R-:W-:Y:S01]  /*86f0*/  F2FP.SATFINITE.E5M2.F32.PACK_AB_MERGE_C R37, R38, R37, RZ ;  /* 0x000000252625723e */ /* 0x000fe200048060ff */
[C---:B------:R-:W-:Y:S01]  /*8700*/  FFMA R54, R81.reuse, R133, R54 ;  /* 0x0000008551367223 */ /* 0x040fe20000000036 */
[----:B------:R-:W-:Y:S01]  /*8710*/  FMUL R58, R78, R63 ;  /* 0x0000003f4e3a7220 */ /* 0x000fe20000400000 */
[C---:B------:R-:W-:Y:S01]  /*8720*/  FFMA R55, R81.reuse, R140, R55 ;  /* 0x0000008c51377223 */ /* 0x040fe20000000037 */
[C---:B------:R-:W-:Y:S01]  /*8730*/  FFMA R56, R81.reuse, R135, R56 ;  /* 0x0000008751387223 */ /* 0x040fe20000000038 */
[C---:B------:R-:W-:Y:S01]  /*8740*/  FFMA R57, R81.reuse, R142, R57 ;  /* 0x0000008e51397223 */ /* 0x040fe20000000039 */
[----:B------:R1:W-:Y:S01]  /*8750*/  STS.128 [R193+0xa010], R16 ;  /* 0x00a01010c1007388 */ /* 0x0003e20000000c00 */
[----:B------:R-:W-:Y:S01]  /*8760*/  F2FP.SATFINITE.E5M2.F32.PACK_AB_MERGE_C R33, R36, R35, R37 ;  /* 0x000000232421723e */ /* 0x000fe20004806025 */
[C---:B------:R-:W-:Y:S01]  /*8770*/  FFMA R58, R81.reuse, R137, R58 ;  /* 0x00000089513a7223 */ /* 0x040fe2000000003a */
[----:B------:R-:W-:Y:S01]  /*8780*/  F2FP.SATFINITE.E5M2.F32.PACK_AB_MERGE_C R34, R42, R41, RZ ;  /* 0x000000292a22723e */ /* 0x000fe200048060ff */
[C---:B------:R-:W-:Y:S01]  /*8790*/  FFMA R59, R81.reuse, R82, R59 ;  /* 0x00000052513b7223 */ /* 0x040fe2000000003b */
[----:B------:R-:W-:Y:S01]  /*87a0*/  F2FP.SATFINITE.E5M2.F32.PACK_AB_MERGE_C R35, R46, R45, RZ ;  /* 0x0000002d2e23723e */ /* 0x000fe200048060ff */
        /* <DEDUP_REMOVED lines=25> */
[----:B------:R-:W-:Y:S02]  /*8940*/  UIADD3 UR8, UP0, UPT, UR52, 0x680, URZ ;  /* 0x0000068034087890 */ /* 0x000fe4000ff1e0ff */
[----:B------:R-:W-:Y:S02]  /*8950*/  UIADD3 UR5, UPT, UPT, UR41, 0x40, URZ ;  /* 0x0000004029057890 */ /* 0x000fe4000fffe0ff */
[----:B------:R-:W-:Y:S02]  /*8960*/  UIADD3 UR4, UPT, UPT, UR49, 0xa200, URZ ;  /* 0x0000a20031047890 */ /* 0x000fe4000fffe0ff */
[----:B------:R-:W-:Y:S01]  /*8970*/  UIADD3.X UR9, UPT, UPT, URZ, UR53, URZ, UP0, !UPT ;  /* 0x00000035ff097290 */ /* 0x000fe200087fe4ff */
[----:B------:R-:W-:Y:S01]  /*8980*/  UMOV UR6, UR42 ;  /* 0x0000002a00067c82 */ /* 0x000fe20008000000 */
[----:B------:R-:W-:Y:S07]  /*8990*/  UMOV UR7, UR36 ;  /* 0x0000002400077c82 */ /* 0x000fee0008000000 */
[----:B------:R2:W-:Y:S01]  /*89a0*/  UTMASTG.3D [UR4], [UR8] ;  /* 0x00000004080073b5 */ /* 0x0005e20008010000 */
[----:B------:R0:W-:Y:S01]  /*89b0*/  UTMACMDFLUSH ;  /* 0x00000000000079b7 */ /* 0x0001e20000000000 */
[----:B--2---:R-:W-:Y:S04]  /*89c0*/  DEPBAR.LE SB0, 0x1 ;  /* 0x000080400000791a */ /* 0x004fe80000000000 */
.L_x_125:
[----:B------:R-:W-:Y:S05]  /*89d0*/  BSYNC.RECONVERGENT B0 ;  /* 0x0000000000007941 */ /* 0x000fea0003800200 */
.L_x_124:
        /* <DEDUP_REMOVED lines=16> */
.L_x_129:
[----:B------:R-:W-:Y:S05]  /*8ae0*/  BSYNC B0 ;  /* 0x0000000000007941 */ /* 0x000fea0003800000 */
.L_x_128:
        /* <DEDUP_REMOVED lines=20> */
.L_x_127:
[----:B------:R-:W-:Y:S05]  /*8c30*/  BSYNC B1 ;  /* 0x0000000000017941 */ /* 0x000fea0003800000 */
.L_x_126:
[----:B--2---:R-:W-:Y:S01]  /*8c40*/  VIADD R0, R80, 0x80 ;  /* 0x0000008050007836 */ /* 0x004fe20000000000 */
        /* <DEDUP_REMOVED lines=10> */
[----:B------:R-:W5:Y:S01]  /*8cf0*/  LDCU.64 UR6, c[0x4][0x80] ;  /* 0x01001000ff0677ac */ /* 0x000f620008000a00 */
[----:B------:R-:W1:Y:S01]  /*8d00*/  LDC.64 R2, c[0x4][R3] ;  /* 0x0100000003027b82 */ /* 0x000e620000000a00 */
[----:B------:R-:W3:Y:S01]  /*8d10*/  LDCU.64 UR4, c[0x4][0x18] ;  /* 0x01000300ff0477ac */ /* 0x000ee20008000a00 */
[----:B--2---:R-:W-:Y:S01]  /*8d20*/  MOV R5, UR9 ;  /* 0x0000000900057c02 */ /* 0x004fe20008000f00 */
[----:B------:R-:W-:Y:S01]  /*8d30*/  IMAD.U32 R4, RZ, RZ, UR8 ;  /* 0x00000008ff047e24 */ /* 0x000fe2000f8e00ff */
[----:B-----5:R-:W-:Y:S01]  /*8d40*/  MOV R7, UR7 ;  /* 0x0000000700077c02 */ /* 0x020fe20008000f00 */
[----:B------:R-:W-:Y:S01]  /*8d50*/  IMAD.U32 R6, RZ, RZ, UR6 ;  /* 0x00000006ff067e24 */ /* 0x000fe2000f8e00ff */
[----:B---3--:R-:W-:Y:S01]  /*8d60*/  MOV R11, UR5 ;  /* 0x00000005000b7c02 */ /* 0x008fe20008000f00 */
[----:B------:R-:W-:Y:S02]  /*8d70*/  IMAD.U32 R10, RZ, RZ, UR4 ;  /* 0x00000004ff0a7e24 */ /* 0x000fe4000f8e00ff */
[----:B------:R-:W-:Y:S07]  /*8d80*/  LEPC R20, `(.L_x_132) ;  /* 0x000000001014794e */ /* 0x000fee0000000000 */
[----:B-1--4-:R-:W-:Y:S05]  /*8d90*/  CALL.ABS.NOINC R2 ;  /* 0x0000000002007343 */ /* 0x012fea0003c00000 */
.L_x_132:
[----:B------:R-:W-:Y:S05]  /*8da0*/  BSYNC.RECONVERGENT B6 ;  /* 0x0000000000067941 */ /* 0x000fea0003800200 */
.L_x_131:
[----:B---3--:R-:W-:Y:S01]  /*8db0*/  F2FP.F16.E5M2.UNPACK_B R4, R149 ;  /* 0x00000095ff04723e */ /* 0x008fe200020004ff */
        /* <DEDUP_REMOVED lines=13> */
[----:B----4-:R-:W-:Y:S01]  /*8e90*/  F2FP.F16.E5M2.UNPACK_B R125, R159.H1 ;  /* 0x0000009fff7d723e */ /* 0x010fe200030004ff */
        /* <DEDUP_REMOVED lines=262> */
[----:B------:R-:W-:Y:S02]  /*9f00*/  UIADD3 UR8, UP0, UPT, UR52, 0x680, URZ ;  /* 0x0000068034087890 */ /* 0x000fe4000ff1e0ff */
[----:B------:R-:W-:Y:S02]  /*9f10*/  UIADD3 UR5, UPT, UPT, UR41, 0x80, URZ ;  /* 0x0000008029057890 */ /* 0x000fe4000fffe0ff */
[----:B------:R-:W-:Y:S01]  /*9f20*/  MOV R188, UR10 ;  /* 0x0000000a00bc7c02 */ /* 0x000fe20008000f00 */
[----:B------:R-:W-:Y:S01]  /*9f30*/  UIADD3.X UR9, UPT, UPT, URZ, UR53, URZ, UP0, !UPT ;  /* 0x00000035ff097290 */ /* 0x000fe200087fe4ff */
[----:B------:R-:W-:Y:S02]  /*9f40*/  UMOV UR6, UR42 ;  /* 0x0000002a00067c82 */ /* 0x000fe40008000000 */
[----:B------:R-:W-:Y:S01]  /*9f50*/  R2UR UR4, R188 ;  /* 0x00000000bc0472ca */ /* 0x000fe200000e0000 */
[----:B------:R-:W-:Y:S11]  /*9f60*/  UMOV UR7, UR36 ;  /* 0x0000002400077c82 */ /* 0x000ff60008000000 */
[----:B------:R-:W-:Y:S01]  /*9f70*/  @!UPT UIADD3 URZ, UPT, UPT, URZ, URZ, URZ ;  /* 0x000000fffffff290 */ /* 0x000fe2000fffe0ff */
[----:B------:R2:W-:Y:S01]  /*9f80*/  UTMASTG.3D [UR4], [UR8] ;  /* 0x00000004080073b5 */ /* 0x0005e20008010000 */
[----:B------:R0:W-:Y:S01]  /*9f90*/  UTMACMDFLUSH ;  /* 0x00000000000079b7 */ /* 0x0001e20000000000 */
[----:B--2---:R-:W-:Y:S04]  /*9fa0*/  DEPBAR.LE SB0, 0x1 ;  /* 0x000080400000791a */ /* 0x004fe80000000000 */
.L_x_134:
[----:B------:R-:W-:Y:S05]  /*9fb0*/  BSYNC.RECONVERGENT B0 ;  /* 0x0000000000007941 */ /* 0x000fea0003800200 */
.L_x_133:
        /* <DEDUP_REMOVED lines=16> */
.L_x_138:
[----:B------:R-:W-:Y:S05]  /*a0c0*/  BSYNC B0 ;  /* 0x0000000000007941 */ /* 0x000fea0003800000 */
.L_x_137:
        /* <DEDUP_REMOVED lines=20> */
.L_x_136:
[----:B------:R-:W-:Y:S05]  /*a210*/  BSYNC B1 ;  /* 0x0000000000017941 */ /* 0x000fea0003800000 */
.L_x_135:
[----:B--2---:R-:W-:Y:S05]  /*a220*/  VIADD R0, R80, 0xc0 ;  /* 0x000000c050007836 */ /* 0x004fea0000000000 */
        /* <DEDUP_REMOVED lines=20> */
.L_x_140:
[----:B------:R-:W-:Y:S01]  /*a370*/  ISETP.NE.AND P0, PT, R189, RZ, PT ;  /* 0x000000ffbd00720c */ /* 0x000fe20003f05270 */
[----:B------:R-:W-:Y:S05]  /*a380*/  WARPSYNC.ALL ;  /* 0x0000000000007948 */ /* 0x000fea0003800000 */
[----:B------:R-:W-:Y:S01]  /*a390*/  R2UR UR4, R80 ;  /* 0x00000000500472ca */ /* 0x000fe200000e0000 */
[----:B------:R-:W-:Y:S01]  /*a3a0*/  BSSY.RECONVERGENT B0, `(.L_x_141) ;  /* 0x000011c000007945 */ /* 0x000fe20003800200 */
[----:B---3--:R-:W-:Y:S02]  /*a3b0*/  F2FP.F16.E5M2.UNPACK_B R11, R149 ;  /* 0x00000095ff0b723e */ /* 0x008fe400020004ff */
[----:B------:R-:W-:Y:S02]  /*a3c0*/  F2FP.F16.E5M2.UNPACK_B R10, R150 ;  /* 0x00000096ff0a723e */ /* 0x000fe400020004ff */
[----:B------:R-:W-:Y:S01]  /*a3d0*/  F2FP.F16.E5M2.UNPACK_B R9, R151 ;  /* 0x00000097ff09723e */ /* 0x000fe200020004ff */
[--C-:B------:R-:W-:Y:S01]  /*a3e0*/  HADD2.F32 R83, -RZ, R11.reuse.H0_H0 ;  /* 0x2000000bff537230 */ /* 0x100fe20000004100 */
[----:B----4-:R-:W-:Y:S01]  /*a3f0*/  F2FP.F16.E5M2.UNPACK_B R8, R152 ;  /* 0x00000098ff08723e */ /* 0x010fe200020004ff */
[----:B------:R-:W-:Y:S01]  /*a400*/  HADD2.F32 R84, -RZ, R11.H1_H1 ;  /* 0x3000000bff547230 */ /* 0x000fe20000004100 */
[----:B------:R-:W-:Y:S01]  /*a410*/  F2FP.F16.E5M2.UNPACK_B R7, R153 ;  /* 0x00000099ff07723e */ /* 0x000fe200020004ff */
[--C-:B------:R-:W-:Y:S01]  /*a420*/  HADD2.F32 R87, -RZ, R10.reuse.H0_H0 ;  /* 0x2000000aff577230 */ /* 0x100fe20000004100 */
[----:B------:R-:W-:Y:S01]  /*a430*/  F2FP.F16.E5M2.UNPACK_B R6, R154 ;  /* 0x0000009aff06723e */ /* 0x000fe200020004ff */
[----:B------:R-:W-:Y:S01]  /*a440*/  HADD2.F32 R88, -RZ, R10.H1_H1 ;  /* 0x3000000aff587230 */ /* 0x000fe20000004100 */
[----:B------:R-:W-:Y:S01]  /*a450*/  F2FP.F16.E5M2.UNPACK_B R5, R155 ;  /* 0x0000009bff05723e */ /* 0x000fe200020004ff */
[--C-:B------:R-:W-:Y:S01]  /*a460*/  HADD2.F32 R91, -RZ, R9.reuse.H0_H0 ;  /* 0x20000009ff5b7230 */ /* 0x100fe20000004100 */
[----:B-1----:R-:W-:Y:S01]  /*a470*/  F2FP.F16.E5M2.UNPACK_B R4, R156 ;  /* 0x0000009cff04723e */ /* 0x002fe200020004ff */
[----:B------:R-:W-:Y:S01]  /*a480*/  HADD2.F32 R93, -RZ, R9.H1_H1 ;  /* 0x30000009ff5d7230 */ /* 0x000fe20000004100 */
[-C--:B------:R-:W-:Y:S01]  /*a490*/  F2FP.F16.E5M2.UNPACK_B R2, R148.reuse ;  /* 0x00000094ff02723e */ /* 0x080fe200020004ff */
[--C-:B------:R-:W-:Y:S01]  /*a4a0*/  HADD2.F32 R94, -RZ, R8.reuse.H0_H0 ;  /* 0x20000008ff5e7230 */ /* 0x100fe20000004100 */
[----:B------:R-:W-:Y:S01]  /*a4b0*/  F2FP.F16.E5M2.UNPACK_B R148, R148.H1 ;  /* 0x00000094ff94723e */ /* 0x000fe200030004ff */
[----:B------:R-:W-:Y:S01]  /*a4c0*/  HADD2.F32 R97, -RZ, R8.H1_H1 ;  /* 0x30000008ff617230 */ /* 0x000fe20000004100 */
[----:B------:R-:W-:Y:S01]  /*a4d0*/  F2FP.F16.E5M2.UNPACK_B R149, R149.H1 ;  /* 0x00000095ff95723e */ /* 0x000fe200030004ff */
[--C-:B------:R-:W-:Y:S01]  /*a4e0*/  HADD2.F32 R98, -RZ, R7.reuse.H0_H0 ;  /* 0x20000007ff627230 */ /* 0x100fe20000004100 */
[----:B------:R-:W-:Y:S01]  /*a4f0*/  F2FP.F16.E5M2.UNPACK_B R150, R150.H1 ;  /* 0x00000096ff96723e */ /* 0x000fe200030004ff */
[----:B------:R-:W-:Y:S01]  /*a500*/  HADD2.F32 R101, -RZ, R7.H1_H1 ;  /* 0x30000007ff657230 */ /* 0x000fe20000004100 */
[----:B------:R-:W-:Y:S01]  /*a510*/  F2FP.F16.E5M2.UNPACK_B R151, R151.H1 ;  /* 0x00000097ff97723e */ /* 0x000fe200030004ff */
[--C-:B------:R-:W-:Y:S01]  /*a520*/  HADD2.F32 R102, -RZ, R6.reuse.H0_H0 ;  /* 0x20000006ff667230 */ /* 0x100fe20000004100 */
[----:B------:R-:W-:Y:S01]  /*a530*/  IADD3 R191, PT, PT, R191, 0xc0, RZ ;  /* 0x000000c0bfbf7810 */ /* 0x000fe20007ffe0ff */
[----:B------:R-:W-:Y:S01]  /*a540*/  HADD2.F32 R105, -RZ, R6.H1_H1 ;  /* 0x30000006ff697230 */ /* 0x000fe20000004100 */
[----:B------:R-:W-:Y:S01]  /*a550*/  F2FP.F16.E5M2.UNPACK_B R138, R163 ;  /* 0x000000a3ff8a723e */ /* 0x000fe200020004ff */
[--C-:B------:R-:W-:Y:S01]  /*a560*/  HADD2.F32 R106, -RZ, R5.reuse.H0_H0 ;  /* 0x20000005ff6a7230 */ /* 0x100fe20000004100 */
[----:B------:R-:W-:Y:S01]  /*a570*/  LOP3.LUT R191, R191, 0xfefffff8, RZ, 0xc0, !PT ;  /* 0xfefffff8bfbf7812 */ /* 0x000fe200078ec0ff */
[----:B------:R-:W-:Y:S01]  /*a580*/  HADD2.F32 R109, -RZ, R5.H1_H1 ;  /* 0x30000005ff6d7230 */ /* 0x000fe20000004100 */
[----:B------:R-:W-:Y:S01]  /*a590*/  F2FP.F16.E5M2.UNPACK_B R116, R157 ;  /* 0x0000009dff74723e */ /* 0x000fe200020004ff */
[--C-:B------:R-:W-:Y:S01]  /*a5a0*/  HADD2.F32 R110, -RZ, R4.reuse.H0_H0 ;  /* 0x20000004ff6e7230 */ /* 0x100fe20000004100 */
[----:B------:R-:W-:Y:S01]  /*a5b0*/  F2FP.F16.E5M2.UNPACK_B R120, R158 ;  /* 0x0000009eff78723e */ /* 0x000fe200020004ff */
[----:B------:R-:W-:Y:S01]  /*a5c0*/  HADD2.F32 R113, -RZ, R4.H1_H1 ;  /* 0x30000004ff717230 */ /* 0x000fe20000004100 */
[----:B------:R-:W-:Y:S01]  /*a5d0*/  F2FP.F16.E5M2.UNPACK_B R124, R159 ;  /* 0x0000009fff7c723e */ /* 0x000fe200020004ff */
[----:B------:R-:W1:Y:S01]  /*a5e0*/  LDTM.x64 R4, tmem[UR4+0xc0] ;  /* 0x0000c004000479ee */ /* 0x000e620008340000 */
[--C-:B------:R-:W-:Y:S01]  /*a5f0*/  HADD2.F32 R0, -RZ, R2.reuse.H0_H0 ;  /* 0x20000002ff007230 */ /* 0x100fe20000004100 */
[----:B------:R-:W-:Y:S01]  /*a600*/  NOP ;  /* 0x0000000000007918 */ /* 0x000fe20000000000 */
[----:B-1----:R1:W-:Y:S01]  /*a610*/  SYNCS.ARRIVE.TRANS64.RED.A1T0 RZ, [R191+URZ], RZ ;  /* 0x000000ffbfff79a7 */ /* 0x0023e200081004ff */
[----:B------:R-:W-:Y:S01]  /*a620*/  HADD2.F32 R2, -RZ, R2.H1_H1 ;  /* 0x30000002ff027230 */ /* 0x000fe20000004100 */
[----:B------:R-:W-:Y:S01]  /*a630*/  F2FP.F16.E5M2.UNPACK_B R128, R160 ;  /* 0x000000a0ff80723e */ /* 0x000fe200020004ff */
[--C-:B------:R-:W-:Y:S01]  /*a640*/  HADD2.F32 R86, -RZ, R149.reuse.H1_H1 ;  /* 0x30000095ff567230 */ /* 0x100fe20000004100 */
[----:B------:R-:W-:Y:S01]  /*a650*/  F2FP.F16.E5M2.UNPACK_B R132, R161 ;  /* 0x000000a1ff84723e */ /* 0x000fe200020004ff */
[--C-:B------:R-:W-:Y:S01]  /*a660*/  HADD2.F32 R114, -RZ, R116.reuse.H0_H0 ;  /* 0x20000074ff727230 */ /* 0x100fe20000004100 */
[----:B------:R-:W-:Y:S01]  /*a670*/  F2FP.F16.E5M2.UNPACK_B R136, R162 ;  /* 0x000000a2ff88723e */ /* 0x000fe200020004ff */
[----:B------:R-:W-:Y:S01]  /*a680*/  HADD2.F32 R117, -RZ, R116.H1_H1 ;  /* 0x30000074ff757230 */ /* 0x000fe20000004100 */
[----:B------:R-:W-:Y:S01]  /*a690*/  F2FP.F16.E5M2.UNPACK_B R152, R152.H1 ;  /* 0x00000098ff98723e */ /* 0x000fe200030004ff */
        /* <DEDUP_REMOVED lines=12> */
[C---:B------:R-:W-:Y:S01]  /*a760*/  FMUL R4, R78.reuse, R4 ;  /* 0x000000044e047220 */ /* 0x040fe20000400000 */
[C---:B------:R-:W-:Y:S01]  /*a770*/  FMUL R5, R78.reuse, R5 ;  /* 0x000000054e057220 */ /* 0x040fe20000400000 */
[----:B------:R-:W-:Y:S02]  /*a780*/  HADD2.F32 R3, -RZ, R148.H0_H0 ;  /* 0x20000094ff037230 */ /* 0x000fe40000004100 */
        /* <DEDUP_REMOVED lines=9> */
[----:B------:R-:W-:Y:S02]  /*a820*/  HADD2.F32 R130, -RZ, R132.H0_H0 ;  /* 0x20000084ff827230 */ /* 0x000fe40000004100 */
[C---:B------:R-:W-:Y:S01]  /*a830*/  FMUL R6, R78.reuse, R6 ;  /* 0x000000064e067220 */ /* 0x040fe20000400000 */
[----:B------:R-:W-:Y:S02]  /*a840*/  HADD2.F32 R82, -RZ, R148.H1_H1 ;  /* 0x30000094ff527230 */ /* 0x000fe40000004100 */
[C---:B------:R-:W-:Y:S01]  /*a850*/  FMUL R7, R78.reuse, R7 ;  /* 0x000000074e077220 */ /* 0x040fe20000400000 */
[----:B------:R-:W-:Y:S02]  /*a860*/  HADD2.F32 R85, -RZ, R149.H0_H0 ;  /* 0x20000095ff557230 */ /* 0x000fe40000004100 */
[C---:B------:R-:W-:Y:S01]  /*a870*/  FFMA R6, R81.reuse, R3, R6 ;  /* 0x0000000351067223 */ /* 0x040fe20000000006 */
[----:B------:R-:W-:Y:S02]  /*a880*/  HADD2.F32 R133, -RZ, R132.H1_H1 ;  /* 0x30000084ff857230 */ /* 0x000fe40000004100 */
[C---:B------:R-:W-:Y:S01]  /*a890*/  FFMA R7, R81.reuse, R82, R7 ;  /* 0x0000005251077223 */ /* 0x040fe20000000007 */
[C---:B------:R-:W-:Y:S01]  /*a8a0*/  FFMA R8, R81.reuse, R83, R8 ;  /* 0x0000005351087223 */ /* 0x040fe20000000008 */
[C---:B------:R-:W-:Y:S01]  /*a8b0*/  FFMA R9, R81.reuse, R84, R9 ;  /* 0x0000005451097223 */ /* 0x040fe20000000009 */
[--C-:B------:R-:W-:Y:S02]  /*a8c0*/  HADD2.F32 R82, -RZ, R138.reuse.H0_H0 ;  /* 0x2000008aff527230 */ /* 0x100fe40000004100 */
[C---:B------:R-:W-:Y:S01]  /*a8d0*/  FMUL R10, R78.reuse, R10 ;  /* 0x0000000a4e0a7220 */ /* 0x040fe20000400000 */
[----:B------:R-:W-:Y:S02]  /*a8e0*/  HADD2.F32 R83, -RZ, R138.H1_H1 ;  /* 0x3000008aff537230 */ /* 0x000fe40000004100 */
[C---:B------:R-:W-:Y:S01]  /*a8f0*/  FMUL R11, R78.reuse, R11 ;  /* 0x0000000b4e0b7220 */ /* 0x040fe20000400000 */
[----:B------:R-:W-:Y:S02]  /*a900*/  HADD2.F32 R89, -RZ, R150.H0_H0 ;  /* 0x20000096ff597230 */ /* 0x000fe40000004100 */
[C---:B------:R-:W-:Y:S01]  /*a910*/  FFMA R10, R81.reuse, R85, R10 ;  /* 0x00000055510a7223 */ /* 0x040fe2000000000a */
[--C-:B------:R-:W-:Y:S02]  /*a920*/  HADD2.F32 R134, -RZ, R136.reuse.H0_H0 ;  /* 0x20000088ff867230 */ /* 0x100fe40000004100 */
[C---:B------:R-:W-:Y:S01]  /*a930*/  FFMA R11, R81.reuse, R86, R11 ;  /* 0x00000056510b7223 */ /* 0x040fe2000000000b */
[C---:B------:R-:W-:Y:S01]  /*a940*/  FFMA R12, R81.reuse, R87, R12 ;  /* 0x00000057510c7223 */ /* 0x040fe2000000000c */
[----:B------:R-:W-:Y:S01]  /*a950*/  FFMA R13, R81, R88, R13 ;  /* 0x00000058510d7223 */ /* 0x000fe2000000000d */
[----:B------:R-:W-:Y:S01]  /*a960*/  F2FP.SATFINITE.E5M2.F32.PACK_AB_MERGE_C R86, R7, R6, RZ ;  /* 0x000000060756723e */ /* 0x000fe200048060ff */
[C---:B------:R-:W-:Y:S01]  /*a970*/  FMUL R7, R78.reuse, R20 ;  /* 0x000000144e077220 */ /* 0x040fe20000400000 */
[----:B------:R-:W-:Y:S01]  /*a980*/  F2FP.SATFINITE.E5M2.F32.PACK_AB_MERGE_C R138, R11, R10, RZ ;  /* 0x0000000a0b8a723e */ /* 0x000fe200048060ff */
[C---:B------:R-:W-:Y:S01]  /*a990*/  FMUL R10, R78.reuse, R21 ;  /* 0x000000154e0a7220 */ /* 0x040fe20000400000 */
[C---:B------:R-:W-:Y:S01]  /*a9a0*/  FMUL R21, R78.reuse, R28 ;  /* 0x0000001c4e157220 */ /* 0x040fe20000400000 */
[----:B------:R-:W-:Y:S02]  /*a9b0*/  HADD2.F32 R137, -RZ, R136.H1_H1 ;  /* 0x30000088ff897230 */ /* 0x000fe40000004100 */
[C---:B------:R-:W-:Y:S01]  /*a9c0*/  FMUL R14, R78.reuse, R14 ;  /* 0x0000000e4e0e7220 */ /* 0x040fe20000400000 */
[----:B------:R-:W-:Y:S02]  /*a9d0*/  HADD2.F32 R90, -RZ, R150.H1_H1 ;  /* 0x30000096ff5a7230 */ /* 0x000fe40000004100 */
[C---:B------:R-:W-:Y:S01]  /*a9e0*/  FMUL R15, R78.reuse, R15 ;  /* 0x0000000f4e0f7220 */ /* 0x040fe20000400000 */
[--C-:B------:R-:W-:Y:S02]  /*a9f0*/  HADD2.F32 R92, -RZ, R151.reuse.H0_H0 ;  /* 0x20000097ff5c7230 */ /* 0x100fe40000004100 */
[C---:B------:R-:W-:Y:S01]  /*aa00*/  FFMA R14, R81.reuse, R89, R14 ;  /* 0x00000059510e7223 */ /* 0x040fe2000000000e */
[----:B------:R-:W-:Y:S02]  /*aa10*/  HADD2.F32 R95, -RZ, R151.H1_H1 ;  /* 0x30000097ff5f7230 */ /* 0x000fe40000004100 */
[C---:B------:R-:W-:Y:S01]  /*aa20*/  FFMA R15, R81.reuse, R90, R15 ;  /* 0x0000005a510f7223 */ /* 0x040fe2000000000f */
[C---:B------:R-:W-:Y:S01]  /*aa30*/  FFMA R0, R81.reuse, R91, R0 ;  /* 0x0000005b51007223 */ /* 0x040fe20000000000 */
[----:B------:R-:W-:Y:S01]  /*aa40*/  FFMA R2, R81, R93, R2 ;  /* 0x0000005d51027223 */ /* 0x000fe20000000002 */
[C---:B------:R-:W-:Y:S01]  /*aa50*/  FMUL R3, R78.reuse, R18 ;  /* 0x000000124e037220 */ /* 0x040fe20000400000 */
[C---:B------:R-:W-:Y:S01]  /*aa60*/  FMUL R18, R78.reuse, R25 ;  /* 0x000000194e127220 */ /* 0x040fe20000400000 */
[----:B------:R-:W-:Y:S01]  /*aa70*/  F2FP.SATFINITE.E5M2.F32.PACK_AB_MERGE_C R14, R15, R14, RZ ;  /* 0x0000000e0f0e723e */ /* 0x000fe200048060ff */
[C---:B------:R-:W-:Y:S01]  /*aa80*/  FMUL R25, R78.reuse, R32 ;  /* 0x000000204e197220 */ /* 0x040fe20000400000 */
[C---:B------:R-:W-:Y:S01]  /*aa90*/  FFMA R3, R81.reuse, R92, R3 ;  /* 0x0000005c51037223 */ /* 0x040fe20000000003 */
[C---:B------:R-:W-:Y:S01]  /*aaa0*/  FMUL R6, R78.reuse, R19 ;  /* 0x000000134e067220 */ /* 0x040fe20000400000 */
[--C-:B------:R-:W-:Y:S02]  /*aab0*/  HADD2.F32 R96, -RZ, R152.reuse.H0_H0 ;  /* 0x20000098ff607230 */ /* 0x100fe40000004100 */
[C---:B------:R-:W-:Y:S01]  /*aac0*/  FMUL R11, R78.reuse, R22 ;  /* 0x000000164e0b7220 */ /* 0x040fe20000400000 */
[----:B------:R-:W-:Y:S02]  /*aad0*/  HADD2.F32 R99, -RZ, R152.H1_H1 ;  /* 0x30000098ff637230 */ /* 0x000fe40000004100 */
[C---:B------:R-:W-:Y:S01]  /*aae0*/  FFMA R6, R81.reuse, R95, R6 ;  /* 0x0000005f51067223 */ /* 0x040fe20000000006 */
[C---:B------:R-:W-:Y:S01]  /*aaf0*/  FFMA R7, R81.reuse, R94, R7 ;  /* 0x0000005e51077223 */ /* 0x040fe20000000007 */
[C---:B------:R-:W-:Y:S01]  /*ab00*/  FFMA R10, R81.reuse, R97, R10 ;  /* 0x00000061510a7223 */ /* 0x040fe2000000000a */
[C---:B------:R-:W-:Y:S01]  /*ab10*/  FFMA R11, R81.reuse, R96, R11 ;  /* 0x00000060510b7223 */ /* 0x040fe2000000000b */
[----:B------:R-:W-:Y:S01]  /*ab20*/  FMUL R22, R78, R29 ;  /* 0x0000001d4e167220 */ /* 0x000fe20000400000 */
[----:B------:R-:W-:Y:S01]  /*ab30*/  F2FP.SATFINITE.E5M2.F32.PACK_AB_MERGE_C R3, R6, R3, RZ ;  /* 0x000000030603723e */ /* 0x000fe200048060ff */
[C---:B------:R-:W-:Y:S01]  /*ab40*/  FMUL R29, R78.reuse, R36 ;  /* 0x000000244e1d7220 */ /* 0x040fe20000400000 */
        /* <DEDUP_REMOVED lines=11> */
[----:B------:R-:W-:Y:S01]  /*ac00*/  FMUL R20, R78, R27 ;  /* 0x0000001b4e147220 */ /* 0x000fe20000400000 */
[--C-:B------:R-:W-:Y:S01]  /*ac10*/  HADD2.F32 R104, -RZ, R154.reuse.H0_H0 ;  /* 0x2000009aff687230 */ /* 0x100fe20000004100 */
[----:B------:R-:W-:Y:S01]  /*ac20*/  F2FP.SATFINITE.E5M2.F32.PACK_AB_MERGE_C R16, R10, R7, R16 ;  /* 0x000000070a10723e */ /* 0x000fe20004806010 */
[----:B------:R-:W-:Y:S02]  /*ac30*/  HADD2.F32 R107, -RZ, R154.H1_H1 ;  /* 0x3000009aff6b7230 */ /* 0x000fe40000004100 */
        /* <DEDUP_REMOVED lines=28> */
[----:B------:R-:W-:Y:S01]  /*ae00*/  F2FP.F16.E5M2.UNPACK_B R159, R159.H1 ;  /* 0x0000009fff9f723e */ /* 0x000fe200030004ff */
[----:B------:R-:W-:Y:S01]  /*ae10*/  FMUL R38, R78, R45 ;  /* 0x0000002d4e267220 */ /* 0x000fe20000400000 */
[----:B------:R-:W-:Y:S01]  /*ae20*/  F2FP.SATFINITE.E5M2.F32.PACK_AB_MERGE_C R19, R28, R27, RZ ;  /* 0x0000001b1c13723e */ /* 0x000fe200048060ff */
[----:B------:R-:W-:Y:S01]  /*ae30*/  FFMA R31, R81, R112, R31 ;  /* 0x00000070511f7223 */ /* 0x000fe2000000001f */
[C---:B------:R-:W-:Y:S01]  /*ae40*/  FMUL R45, R78.reuse, R52 ;  /* 0x000000344e2d7220 */ /* 0x040fe20000400000 */
[C---:B------:R-:W-:Y:S01]  /*ae50*/  FMUL R52, R78.reuse, R59 ;  /* 0x0000003b4e347220 */ /* 0x040fe20000400000 */
[----:B------:R-:W-:Y:S01]  /*ae60*/  F2FP.F16.E5M2.UNPACK_B R160, R160.H1 ;  /* 0x000000a0ffa0723e */ /* 0x000fe200030004ff */
[C---:B------:R-:W-:Y:S01]  /*ae70*/  FMUL R59, R78.reuse, R66 ;  /* 0x000000424e3b7220 */ /* 0x040fe20000400000 */
[----:B------:R-:W-:Y:S01]  /*ae80*/  F2FP.SATFINITE.E5M2.F32.PACK_AB_MERGE_C R66, R13, R12, R14 ;  /* 0x0000000c0d42723e */ /* 0x000fe2000480600e */
        /* <DEDUP_REMOVED lines=11> */
[C---:B------:R-:W-:Y:S01]  /*af40*/  FFMA R35, R81.reuse, R116, R35 ;  /* 0x0000007451237223 */ /* 0x040fe20000000023 */
[C---:B------:R-:W-:Y:S01]  /*af50*/  FMUL R36, R78.reuse, R43 ;  /* 0x0000002b4e247220 */ /* 0x040fe20000400000 */
[--C-:B------:R-:W-:Y:S02]  /*af60*/  HADD2.F32 R120, -RZ, R158.reuse.H0_H0 ;  /* 0x2000009eff787230 */ /* 0x100fe40000004100 */
[C---:B------:R-:W-:Y:S01]  /*af70*/  FMUL R39, R78.reuse, R46 ;  /* 0x0000002e4e277220 */ /* 0x040fe20000400000 */
[----:B------:R-:W-:Y:S02]  /*af80*/  HADD2.F32 R123, -RZ, R158.H1_H1 ;  /* 0x3000009eff7b7230 */ /* 0x000fe40000004100 */
        /* <DEDUP_REMOVED lines=11> */
[C---:B------:R-:W-:Y:S01]  /*b040*/  FFMA R42, R81.reuse, R125, R42 ;  /* 0x0000007d512a7223 */ /* 0x040fe2000000002a */
[C---:B------:R-:W-:Y:S01]  /*b050*/  FMUL R46, R78.reuse, R53 ;  /* 0x000000354e2e7220 */ /* 0x040fe20000400000 */
[--C-:B------:R-:W-:Y:S02]  /*b060*/  HADD2.F32 R128, -RZ, R160.reuse.H0_H0 ;  /* 0x200000a0ff807230 */ /* 0x100fe40000004100 */
[C---:B------:R-:W-:Y:S01]  /*b070*/  FMUL R50, R78.reuse, R57 ;  /* 0x000000394e327220 */ /* 0x040fe20000400000 */
[C---:B------:R-:W-:Y:S01]  /*b080*/  FMUL R51, R78.reuse, R58 ;  /* 0x0000003a4e337220 */ /* 0x040fe20000400000 */
[C---:B------:R-:W-:Y:S01]  /*b090*/  FMUL R53, R78.reuse, R60 ;  /* 0x0000003c4e357220 */ /* 0x040fe20000400000 */
[C---:B------:R-:W-:Y:S01]  /*b0a0*/  FFMA R43, R81.reuse, R124, R43 ;  /* 0x0000007c512b7223 */ /* 0x040fe2000000002b */
[----:B------:R-:W-:Y:S02]  /*b0b0*/  HADD2.F32 R131, -RZ, R160.H1_H1 ;  /* 0x300000a0ff837230 */ /* 0x000fe40000004100 */
[C---:B------:R-:W-:Y:S01]  /*b0c0*/  FMUL R47, R78.reuse, R54 ;  /* 0x000000364e2f7220 */ /* 0x040fe20000400000 */
[C---:B------:R-:W-:Y:S01]  /*b0d0*/  FMUL R57, R78.reuse, R64 ;  /* 0x000000404e397220 */ /* 0x040fe20000400000 */
[C---:B------:R-:W-:Y:S01]  /*b0e0*/  FMUL R58, R78.reuse, R65 ;  /* 0x000000414e3a7220 */ /* 0x040fe20000400000 */
[C---:B------:R-:W-:Y:S01]  /*b0f0*/  FMUL R60, R78.reuse, R67 ;  /* 0x000000434e3c7220 */ /* 0x040fe20000400000 */
[----:B------:R-:W-:Y:S01]  /*b100*/  FFMA R44, R81, R127, R44 ;  /* 0x0000007f512c7223 */ /* 0x000fe2000000002c */
[C---:B------:R-:W-:Y:S01]  /*b110*/  FMUL R48, R78.reuse, R55 ;  /* 0x000000374e307220 */ /* 0x040fe20000400000 */
[----:B------:R-:W-:Y:S01]  /*b120*/  F2FP.SATFINITE.E5M2.F32.PACK_AB_MERGE_C R64, R5, R4, R86 ;  /* 0x000000040540723e */ /* 0x000fe20004806056 */
[----:B------:R-:W-:Y:S01]  /*b130*/  FFMA R45, R81, R126, R45 ;  /* 0x0000007e512d7223 */ /* 0x000fe2000000002d */
[----:B------:R-:W-:Y:S01]  /*b140*/  F2FP.SATFINITE.E5M2.F32.PACK_AB_MERGE_C R65, R9, R8, R138 ;  /* 0x000000080941723e */ /* 0x000fe2000480608a */
[----:B------:R-:W-:Y:S01]  /*b150*/  FMUL R49, R78, R56 ;  /* 0x000000384e317220 */ /* 0x000fe20000400000 */
[----:B------:R-:W-:Y:S01]  /*b160*/  F2FP.SATFINITE.E5M2.F32.PACK_AB_MERGE_C R67, R2, R0, R3 ;  /* 0x000000000243723e */ /* 0x000fe20004806003 */
[C---:B------:R-:W-:Y:S01]  /*b170*/  FFMA R46, R81.reuse, R129, R46 ;  /* 0x00000081512e7223 */ /* 0x040fe2000000002e */
[----:B------:R-:W-:Y:S01]  /*b180*/  F2FP.F16.E5M2.UNPACK_B R162, R162.H1 ;  /* 0x000000a2ffa2723e */ /* 0x000fe200030004ff */
[--C-:B------:R-:W-:Y:S02]  /*b190*/  HADD2.F32 R132, -RZ, R161.reuse.H0_H0 ;  /* 0x200000a1ff847230 */ /* 0x100fe40000004100 */
[C---:B------:R-:W-:Y:S01]  /*b1a0*/  FFMA R47, R81.reuse, R128, R47 ;  /* 0x00000080512f7223 */ /* 0x040fe2000000002f */
[----:B------:R1:W-:Y:S01]  /*b1b0*/  STS.128 [R172+UR49+0xa200], R64 ;  /* 0x00a20040ac007988 */ /* 0x0003e20008000c31 */
[----:B------:R-:W-:Y:S02]  /*b1c0*/  HADD2.F32 R135, -RZ, R161.H1_H1 ;  /* 0x300000a1ff877230 */ /* 0x000fe40000004100 */
[C---:B------:R-:W-:Y:S01]  /*b1d0*/  FFMA R48, R81.reuse, R131, R48 ;  /* 0x0000008351307223 */ /* 0x040fe20000000030 */
[C---:B------:R-:W-:Y:S01]  /*b1e0*/  FFMA R49, R81.reuse, R130, R49 ;  /* 0x0000008251317223 */ /* 0x040fe20000000031 */
[----:B------:R-:W-:Y:S01]  /*b1f0*/  F2FP.F16.E5M2.UNPACK_B R163, R163.H1 ;  /* 0x000000a3ffa3723e */ /* 0x000fe200030004ff */
[C---:B------:R-:W-:Y:S01]  /*b200*/  FFMA R50, R81.reuse, R133, R50 ;  /* 0x0000008551327223 */ /* 0x040fe20000000032 */
[----:B------:R-:W-:Y:S01]  /*b210*/  FMUL R54, R78, R61 ;  /* 0x0000003d4e367220 */ /* 0x000fe20000400000 */
[--C-:B------:R-:W-:Y:S01]  /*b220*/  HADD2.F32 R136, -RZ, R162.reuse.H0_H0 ;  /* 0x200000a2ff887230 */ /* 0x100fe20000004100 */
[----:B------:R1:W-:Y:S01]  /*b230*/  STS.128 [R193+0xa010], R16 ;  /* 0x00a01010c1007388 */ /* 0x0003e20000000c00 */
[----:B------:R-:W-:Y:S01]  /*b240*/  F2FP.SATFINITE.E5M2.F32.PACK_AB_MERGE_C R35, R36, R35, RZ ;  /* 0x000000232423723e */ /* 0x000fe200048060ff */
[C---:B------:R-:W-:Y:S01]  /*b250*/  FFMA R51, R81.reuse, R132, R51 ;  /* 0x0000008451337223 */ /* 0x040fe20000000033 */
[----:B------:R-:W-:Y:S01]  /*b260*/  F2FP.SATFINITE.E5M2.F32.PACK_AB_MERGE_C R39, R40, R39, RZ ;  /* 0x000000272827723e */ /* 0x000fe200048060ff */
[----:B------:R-:W-:Y:S02]  /*b270*/  HADD2.F32 R139, -RZ, R162.H1_H1 ;  /* 0x300000a2ff8b7230 */ /* 0x000fe40000004100 */
[C---:B------:R-:W-:Y:S01]  /*b280*/  FMUL R55, R78.reuse, R62 ;  /* 0x0000003e4e377220 */ /* 0x040fe20000400000 */
[C---:B------:R-:W-:Y:S01]  /*b290*/  FFMA R52, R81.reuse, R135, R52 ;  /* 0x0000008751347223 */ /* 0x040fe20000000034 */
[----:B------:R-:W-:Y:S01]  /*b2a0*/  FMUL R56, R78, R63 ;  /* 0x0000003f4e387220 */ /* 0x000fe20000400000 */
[C---:B------:R-:W-:Y:S01]  /*b2b0*/  FFMA R53, R81.reuse, R134, R53 ;  /* 0x0000008651357223 */ /* 0x040fe20000000035 */
[C---:B------:R-:W-:Y:S01]  /*b2c0*/  FFMA R54, R81.reuse, R137, R54 ;  /* 0x0000008951367223 */ /* 0x040fe20000000036 */
[--C-:B------:R-:W-:Y:S02]  /*b2d0*/  HADD2.F32 R84, -RZ, R163.reuse.H0_H0 ;  /* 0x200000a3ff547230 */ /* 0x100fe40000004100 */
[C---:B------:R-:W-:Y:S01]  /*b2e0*/  FFMA R55, R81.reuse, R136, R55 ;  /* 0x0000008851377223 */ /* 0x040fe20000000037 */
[----:B------:R-:W-:Y:S02]  /*b2f0*/  HADD2.F32 R85, -RZ, R163.H1_H1 ;  /* 0x300000a3ff557230 */ /* 0x000fe40000004100 */
[C---:B------:R-:W-:Y:S01]  /*b300*/  FFMA R56, R81.reuse, R139, R56 ;  /* 0x0000008b51387223 */ /* 0x040fe20000000038 */
[----:B------:R-:W-:Y:S01]  /*b310*/  F2FP.SATFINITE.E5M2.F32.PACK_AB_MERGE_C R43, R44, R43, RZ ;  /* 0x0000002b2c2b723e */ /* 0x000fe200048060ff */
[C---:B------:R-:W-:Y:S01]  /*b320*/  FFMA R57, R81.reuse, R82, R57 ;  /* 0x0000005251397223 */ /* 0x040fe20000000039 */
[C---:B------:R-:W-:Y:S01]  /*b330*/  FFMA R58, R81.reuse, R83, R58 ;  /* 0x00000053513a7223 */ /* 0x040fe2000000003a */
[C---:B------:R-:W-:Y:S01]  /*b340*/  FFMA R59, R81.reuse, R84, R59 ;  /* 0x00000054513b7223 */ /* 0x040fe2000000003b */
[----:B------:R-:W-:Y:S01]  /*b350*/  F2FP.SATFINITE.E5M2.F32.PACK_AB_MERGE_C R33, R34, R33, R35 ;  /* 0x000000212221723e */ /* 0x000fe20004806023 */
[----:B------:R-:W-:Y:S01]  /*b360*/  FFMA R60, R81, R85, R60 ;  /* 0x00000055513c7223 */ /* 0x000fe2000000003c */
[----:B------:R-:W-:Y:S02]  /*b370*/  F2FP.SATFINITE.E5M2.F32.PACK_AB_MERGE_C R32, R30, R29, R32 ;  /* 0x0000001d1e20723e */ /* 0x000fe40004806020 */
        /* <DEDUP_REMOVED lines=11> */
[----:B------:R-:W-:Y:S03]  /*b430*/  IADD3 R76, PT, PT, R76, 0x1, RZ ;  /* 0x000000014c4c7810 */ /* 0x000fe60007ffe0ff */
        /* <DEDUP_REMOVED lines=18> */
.L_x_142:
[----:B------:R-:W-:Y:S05]  /*b560*/  BSYNC.RECONVERGENT B0 ;  /* 0x0000000000007941 */ /* 0x000fea0003800200 */
.L_x_141:
[----:B------:R-:W-:Y:S01]  /*b570*/  BAR.SYNC.DEFER_BLOCKING 0x1, 0x80 ;  /* 0x0042000000007b1d */ /* 0x000fe20000010000 */
[----:B------:R-:W-:Y:S01]  /*b580*/  ISETP.NE.AND P2, PT, R190, RZ, PT ;  /* 0x000000ffbe00720c */ /* 0x000fe20003f45270 */
[----:B------:R-:W-:Y:S01]  /*b590*/  IMAD.IADD R20, R75, 0x1, R147 ;  /* 0x000000014b147824 */ /* 0x000fe200078e0293 */
[----:B------:R-:W-:Y:S01]  /*b5a0*/  ISETP.NE.AND P0, PT, R192, 0x2, PT ;  /* 0x00000002c000780c */ /* 0x000fe20003f05270 */
[----:B------:R-:W-:Y:S01]  /*b5b0*/  IMAD.IADD R21, R77, 0x1, R170 ;  /* 0x000000014d157824 */ /* 0x000fe200078e02aa */
[----:B------:R-:W-:Y:S02]  /*b5c0*/  ISETP.NE.AND P1, PT, R76, 0x2, PT ;  /* 0x000000024c00780c */ /* 0x000fe40003f25270 */
[----:B------:R-:W-:Y:S02]  /*b5d0*/  SEL R3, RZ, 0x1, P0 ;  /* 0x00000001ff037807 */ /* 0x000fe40000000000 */
[----:B------:R-:W-:Y:S02]  /*b5e0*/  SEL R0, RZ, 0x1, P1 ;  /* 0x00000001ff007807 */ /* 0x000fe40000800000 */
[----:B------:R-:W-:Y:S02]  /*b5f0*/  LOP3.LUT R182, R182, R3, RZ, 0x3c, !PT ;  /* 0x00000003b6b67212 */ /* 0x000fe400078e3cff */
[----:B------:R-:W-:Y:S02]  /*b600*/  LOP3.LUT R183, R183, R0, RZ, 0x3c, !PT ;  /* 0x00000000b7b77212 */ /* 0x000fe400078e3cff */
[----:B------:R-:W-:Y:S02]  /*b610*/  @P2 R2UR UR36, R179 ;  /* 0x00000000b32422ca */ /* 0x000fe400000e0000 */
[----:B------:R-:W-:Y:S02]  /*b620*/  SEL R192, R192, RZ, P0 ;  /* 0x000000ffc0c07207 */ /* 0x000fe40000000000 */
[----:B------:R-:W-:Y:S01]  /*b630*/  SEL R76, R76, RZ, P1 ;  /* 0x000000ff4c4c7207 */ /* 0x000fe20000800000 */
[----:B------:R-:W-:Y:S10]  /*b640*/  @P2 BRA `(.L_x_143) ;  /* 0xffffff9800dc2947 */ /* 0x000ff4000383ffff */
[----:B------:R-:W-:Y:S05]  /*b650*/  EXIT ;  /* 0x000000000000794d */ /* 0x000fea0003800000 */
.L_x_24:
[----:B--2---:R2:W4:Y:S02]  /*b660*/  SYNCS.PHASECHK.TRANS64.TRYWAIT P0, [R3+URZ+0xe0], R2 ;  /* 0x0000e002030075a7 */ /* 0x00452400080011ff */
[----:B----4-:R-:W-:Y:S05]  /*b670*/  @!P0 NANOSLEEP.SYNCS 0x989680 ;  /* 0x009896800000895d */ /* 0x010fea0003900000 */
[----:B------:R-:W4:Y:S02]  /*b680*/  @!P0 SYNCS.PHASECHK.TRANS64 P0, [R3+URZ+0xe0], R2 ;  /* 0x0000e002030085a7 */ /* 0x000f2400080010ff */
[----:B----4-:R-:W-:Y:S05]  /*b690*/  @!P0 BRA `(.L_x_24) ;  /* 0xfffffffc00f08947 */ /* 0x010fea000383ffff */
[----:B------:R-:W-:Y:S05]  /*b6a0*/  BRA `(.L_x_144) ;  /* 0xffffff6000447947 */ /* 0x000fea000383ffff */
.L_x_27:
[----:B-1----:R-:W-:-:S07]  /*b6b0*/  MOV R2, UR33 ;  /* 0x0000002100027c02 */ /* 0x002fce0008000f00 */
.L_x_145:
[----:B-1----:R1:W2:Y:S02]  /*b6c0*/  SYNCS.PHASECHK.TRANS64.TRYWAIT P0, [R2+URZ+0x20], R5 ;  /* 0x00002005020075a7 */ /* 0x0022a400080011ff */
[----:B--2---:R-:W-:Y:S05]  /*b6d0*/  @!P0 NANOSLEEP.SYNCS 0x989680 ;  /* 0x009896800000895d */ /* 0x004fea0003900000 */
[----:B------:R-:W2:Y:S02]  /*b6e0*/  @!P0 SYNCS.PHASECHK.TRANS64 P0, [R2+URZ+0x20], R5 ;  /* 0x00002005020085a7 */ /* 0x000ea400080010ff */
[----:B--2---:R-:W-:Y:S05]  /*b6f0*/  @!P0 BRA `(.L_x_145) ;  /* 0xfffffffc00f08947 */ /* 0x004fea000383ffff */
[----:B------:R-:W-:Y:S05]  /*b700*/  BRA `(.L_x_26) ;  /* 0xffffff6000a87947 */ /* 0x000fea000383ffff */
.L_x_34:
[----:B-1----:R-:W-:-:S07]  /*b710*/  MOV R2, UR17 ;  /* 0x0000001100027c02 */ /* 0x002fce0008000f00 */
.L_x_146:
[----:B-1----:R1:W2:Y:S02]  /*b720*/  SYNCS.PHASECHK.TRANS64.TRYWAIT P0, [R2+URZ+0x20], R5 ;  /* 0x00002005020075a7 */ /* 0x0022a400080011ff */
[----:B--2---:R-:W-:Y:S05]  /*b730*/  @!P0 NANOSLEEP.SYNCS 0x989680 ;  /* 0x009896800000895d */ /* 0x004fea0003900000 */
[----:B------:R-:W2:Y:S02]  /*b740*/  @!P0 SYNCS.PHASECHK.TRANS64 P0, [R2+URZ+0x20], R5 ;  /* 0x00002005020085a7 */ /* 0x000ea400080010ff */
[----:B--2---:R-:W-:Y:S05]  /*b750*/  @!P0 BRA `(.L_x_146) ;  /* 0xfffffffc00f08947 */ /* 0x004fea000383ffff */
[----:B------:R-:W-:Y:S05]  /*b760*/  BRA `(.L_x_33) ;  /* 0xffffff6400607947 */ /* 0x000fea000383ffff */
.L_x_39:
[----:B-1----:R1:W2:Y:S02]  /*b770*/  SYNCS.PHASECHK.TRANS64.TRYWAIT P0, [R2+URZ+0x90], R3 ;  /* 0x00009003020075a7 */ /* 0x0022a400080011ff */
[----:B--2---:R-:W-:Y:S05]  /*b780*/  @!P0 NANOSLEEP.SYNCS 0x989680 ;  /* 0x009896800000895d */ /* 0x004fea0003900000 */
[----:B------:R-:W2:Y:S02]  /*b790*/  @!P0 SYNCS.PHASECHK.TRANS64 P0, [R2+URZ+0x90], R3 ;  /* 0x00009003020085a7 */ /* 0x000ea400080010ff */
[----:B--2---:R-:W-:Y:S05]  /*b7a0*/  @!P0 BRA `(.L_x_39) ;  /* 0xfffffffc00f08947 */ /* 0x004fea000383ffff */
[----:B------:R-:W-:Y:S05]  /*b7b0*/  BRA `(.L_x_147) ;  /* 0xffffff6800007947 */ /* 0x000fea000383ffff */
.L_x_43:
[----:B---3--:R-:W-:-:S07]  /*b7c0*/  MOV R0, UR4 ;  /* 0x0000000400007c02 */ /* 0x008fce0008000f00 */
.L_x_148:
[----:B-1----:R1:W2:Y:S02]  /*b7d0*/  SYNCS.PHASECHK.TRANS64.TRYWAIT P0, [R0+URZ], R3 ;  /* 0x00000003000075a7 */ /* 0x0022a400080011ff */
[----:B--2---:R-:W-:Y:S05]  /*b7e0*/  @!P0 NANOSLEEP.SYNCS 0x989680 ;  /* 0x009896800000895d */ /* 0x004fea0003900000 */
[----:B------:R-:W2:Y:S02]  /*b7f0*/  @!P0 SYNCS.PHASECHK.TRANS64 P0, [R0+URZ], R3 ;  /* 0x00000003000085a7 */ /* 0x000ea400080010ff */
[----:B--2---:R-:W-:Y:S05]  /*b800*/  @!P0 BRA `(.L_x_148) ;  /* 0xfffffffc00f08947 */ /* 0x004fea000383ffff */
[----:B------:R-:W-:Y:S05]  /*b810*/  BRA `(.L_x_149) ;  /* 0xffffff6c00707947 */ /* 0x000fea000383ffff */
.L_x_44:
[----:B---3--:R-:W-:-:S07]  /*b820*/  MOV R0, UR4 ;  /* 0x0000000400007c02 */ /* 0x008fce0008000f00 */
.L_x_150:
[----:B-1----:R1:W2:Y:S02]  /*b830*/  SYNCS.PHASECHK.TRANS64.TRYWAIT P0, [R0+URZ], R3 ;  /* 0x00000003000075a7 */ /* 0x0022a400080011ff */
[----:B--2---:R-:W-:Y:S05]  /*b840*/  @!P0 NANOSLEEP.SYNCS 0x989680 ;  /* 0x009896800000895d */ /* 0x004fea0003900000 */
[----:B------:R-:W2:Y:S02]  /*b850*/  @!P0 SYNCS.PHASECHK.TRANS64 P0, [R0+URZ], R3 ;  /* 0x00000003000085a7 */ /* 0x000ea400080010ff */
[----:B--2---:R-:W-:Y:S05]  /*b860*/  @!P0 BRA `(.L_x_150) ;  /* 0xfffffffc00f08947 */ /* 0x004fea000383ffff */
[----:B------:R-:W-:Y:S05]  /*b870*/  BRA `(.L_x_151) ;  /* 0xffffff6c007c7947 */ /* 0x000fea000383ffff */
.L_x_45:
[----:B---3--:R-:W-:-:S07]  /*b880*/  MOV R0, UR4 ;  /* 0x0000000400007c02 */ /* 0x008fce0008000f00 */
.L_x_152:
[----:B-1----:R1:W2:Y:S02]  /*b890*/  SYNCS.PHASECHK.TRANS64.TRYWAIT P0, [R0+URZ], R3 ;  /* 0x00000003000075a7 */ /* 0x0022a400080011ff */
[----:B--2---:R-:W-:Y:S05]  /*b8a0*/  @!P0 NANOSLEEP.SYNCS 0x989680 ;  /* 0x009896800000895d */ /* 0x004fea0003900000 */
[----:B------:R-:W2:Y:S02]  /*b8b0*/  @!P0 SYNCS.PHASECHK.TRANS64 P0, [R0+URZ], R3 ;  /* 0x00000003000085a7 */ /* 0x000ea400080010ff */
[----:B--2---:R-:W-:Y:S05]  /*b8c0*/  @!P0 BRA `(.L_x_152) ;  /* 0xfffffffc00f08947 */ /* 0x004fea000383ffff */
[----:B------:R-:W-:Y:S05]  /*b8d0*/  BRA `(.L_x_153) ;  /* 0xffffff6c00887947 */ /* 0x000fea000383ffff */
.L_x_48:
[----:B-1----:R1:W2:Y:S02]  /*b8e0*/  SYNCS.PHASECHK.TRANS64.TRYWAIT P0, [R0+URZ+0xd0], R5 ;  /* 0x0000d005000075a7 */ /* 0x0022a400080011ff */
[----:B--2---:R-:W-:Y:S05]  /*b8f0*/  @!P0 NANOSLEEP.SYNCS 0x989680 ;  /* 0x009896800000895d */ /* 0x004fea0003900000 */
[----:B------:R-:W2:Y:S02]  /*b900*/  @!P0 SYNCS.PHASECHK.TRANS64 P0, [R0+URZ+0xd0], R5 ;  /* 0x0000d005000085a7 */ /* 0x000ea400080010ff */
[----:B--2---:R-:W-:Y:S05]  /*b910*/  @!P0 BRA `(.L_x_48) ;  /* 0xfffffffc00f08947 */ /* 0x004fea000383ffff */
[----:B------:R-:W-:Y:S05]  /*b920*/  BRA `(.L_x_154) ;  /* 0xffffff6c00e87947 */ /* 0x000fea000383ffff */
.L_x_49:
[----:B------:R-:W-:-:S07]  /*b930*/  MOV R0, UR5 ;  /* 0x0000000500007c02 */ /* 0x000fce0008000f00 */
.L_x_155:
[----:B-1----:R1:W2:Y:S02]  /*b940*/  SYNCS.PHASECHK.TRANS64.TRYWAIT P0, [R0+URZ+0xa0], R7 ;  /* 0x0000a007000075a7 */ /* 0x0022a400080011ff */
[----:B--2---:R-:W-:Y:S05]  /*b950*/  @!P0 NANOSLEEP.SYNCS 0x989680 ;  /* 0x009896800000895d */ /* 0x004fea0003900000 */
[----:B------:R-:W2:Y:S02]  /*b960*/  @!P0 SYNCS.PHASECHK.TRANS64 P0, [R0+URZ+0xa0], R7 ;  /* 0x0000a007000085a7 */ /* 0x000ea400080010ff */
[----:B--2---:R-:W-:Y:S05]  /*b970*/  @!P0 BRA `(.L_x_155) ;  /* 0xfffffffc00f08947 */ /* 0x004fea000383ffff */
[----:B------:R-:W-:Y:S05]  /*b980*/  BRA `(.L_x_156) ;  /* 0xffffff6c00f87947 */ /* 0x000fea000383ffff */
.L_x_50:
[----:B-1----:R1:W2:Y:S02]  /*b990*/  SYNCS.PHASECHK.TRANS64.TRYWAIT P1, [R0+URZ+0x90], R5 ;  /* 0x00009005000075a7 */ /* 0x0022a400080211ff */
[----:B--2---:R-:W-:Y:S05]  /*b9a0*/  @!P1 NANOSLEEP.SYNCS 0x989680 ;  /* 0x009896800000995d */ /* 0x004fea0003900000 */
[----:B------:R-:W2:Y:S02]  /*b9b0*/  @!P1 SYNCS.PHASECHK.TRANS64 P1, [R0+URZ+0x90], R5 ;  /* 0x00009005000095a7 */ /* 0x000ea400080210ff */
[----:B--2---:R-:W-:Y:S05]  /*b9c0*/  @!P1 BRA `(.L_x_50) ;  /* 0xfffffffc00f09947 */ /* 0x004fea000383ffff */
[----:B------:R-:W-:Y:S05]  /*b9d0*/  BRA `(.L_x_157) ;  /* 0xffffff7000287947 */ /* 0x000fea000383ffff */
.L_x_53:
[----:B------:R-:W-:-:S07]  /*b9e0*/  MOV R0, UR5 ;  /* 0x0000000500007c02 */ /* 0x000fce0008000f00 */
.L_x_158:
[----:B-1----:R1:W2:Y:S02]  /*b9f0*/  SYNCS.PHASECHK.TRANS64.TRYWAIT P0, [R0+URZ+0xa0], R3 ;  /* 0x0000a003000075a7 */ /* 0x0022a400080011ff */
[----:B--2---:R-:W-:Y:S05]  /*ba00*/  @!P0 NANOSLEEP.SYNCS 0x989680 ;  /* 0x009896800000895d */ /* 0x004fea0003900000 */
[----:B------:R-:W2:Y:S02]  /*ba10*/  @!P0 SYNCS.PHASECHK.TRANS64 P0, [R0+URZ+0xa0], R3 ;  /* 0x0000a003000085a7 */ /* 0x000ea400080010ff */
[----:B--2---:R-:W-:Y:S05]  /*ba20*/  @!P0 BRA `(.L_x_158) ;  /* 0xfffffffc00f08947 */ /* 0x004fea000383ffff */
[----:B------:R-:W-:Y:S05]  /*ba30*/  BRA `(.L_x_52) ;  /* 0xffffff70007c7947 */ /* 0x000fea000383ffff */
.L_x_62:
[----:B-1----:R-:W-:-:S04]  /*ba40*/  MOV R4, UR6 ;  /* 0x0000000600047c02 */ /* 0x002fc80008000f00 */
[----:B------:R1:W2:Y:S03]  /*ba50*/  SYNCS.PHASECHK.TRANS64.TRYWAIT P0, [R4+URZ+0x8], R5 ;  /* 0x00000805040075a7 */ /* 0x0002a600080011ff */
[----:B--2---:R-:W-:Y:S05]  /*ba60*/  @!P0 NANOSLEEP.SYNCS 0x989680 ;  /* 0x009896800000895d */ /* 0x004fea0003900000 */
[----:B------:R-:W2:Y:S02]  /*ba70*/  @!P0 SYNCS.PHASECHK.TRANS64 P0, [R4+URZ+0x8], R5 ;  /* 0x00000805040085a7 */ /* 0x000ea400080010ff */
[----:B--2---:R-:W-:Y:S05]  /*ba80*/  @!P0 BRA `(.L_x_62) ;  /* 0xfffffffc00ec8947 */ /* 0x004fea000383ffff */
[----:B------:R-:W-:Y:S05]  /*ba90*/  BRA `(.L_x_61) ;  /* 0xffffff7400307947 */ /* 0x000fea000383ffff */
.L_x_64:
[----:B------:R-:W-:Y:S01]  /*baa0*/  BSSY B0, `(.L_x_159) ;  /* 0x0000006000007945 */ /* 0x000fe20003800000 */
[----:B------:R-:W-:-:S07]  /*bab0*/  MOV R15, 0xffffffff ;  /* 0xffffffff000f7802 */ /* 0x000fce0000000f00 */
[----:B-1---5:R-:W-:Y:S05]  /*bac0*/  WARPSYNC.COLLECTIVE R15, `(.L_x_160) ;  /* 0x000000000f0c7348 */ /* 0x022fea0003c00000 */
[----:B------:R-:W-:Y:S02]  /*bad0*/  ELECT P6, UR79, PT ;  /* 0x00000000004f782f */ /* 0x000fe400038c0000 */
[----:B------:R-:W-:Y:S01]  /*bae0*/  MOV R14, UR79 ;  /* 0x0000004f000e7c02 */ /* 0x000fe20008000f00 */
[----:B-1---5:R-:W-:Y:S10]  /*baf0*/  ENDCOLLECTIVE ;  /* 0x000000000000791b */ /* 0x022ff40003800000 */
.L_x_160:
[----:B------:R-:W-:Y:S05]  /*bb00*/  BSYNC B0 ;  /* 0x0000000000007941 */ /* 0x000fea0003800000 */
.L_x_159:
[----:B------:R-:W-:Y:S05]  /*bb10*/  BRA `(.L_x_161) ;  /* 0xffffff7400607947 */ /* 0x000fea000383ffff */
.L_x_66:
[----:B-1----:R-:W-:-:S04]  /*bb20*/  MOV R2, UR6 ;  /* 0x0000000600027c02 */ /* 0x002fc80008000f00 */
[----:B------:R1:W2:Y:S03]  /*bb30*/  SYNCS.PHASECHK.TRANS64.TRYWAIT P0, [R2+URZ+0x8], R3 ;  /* 0x00000803020075a7 */ /* 0x0002a600080011ff */
[----:B--2---:R-:W-:Y:S05]  /*bb40*/  @!P0 NANOSLEEP.SYNCS 0x989680 ;  /* 0x009896800000895d */ /* 0x004fea0003900000 */
[----:B------:R-:W2:Y:S02]  /*bb50*/  @!P0 SYNCS.PHASECHK.TRANS64 P0, [R2+URZ+0x8], R3 ;  /* 0x00000803020085a7 */ /* 0x000ea400080010ff */
[----:B--2---:R-:W-:Y:S05]  /*bb60*/  @!P0 BRA `(.L_x_66) ;  /* 0xfffffffc00ec8947 */ /* 0x004fea000383ffff */
[----:B------:R-:W-:Y:S05]  /*bb70*/  BRA `(.L_x_65) ;  /* 0xffffff7400647947 */ /* 0x000fea000383ffff */
.L_x_67:
[----:B-1----:R1:W2:Y:S02]  /*bb80*/  SYNCS.PHASECHK.TRANS64.TRYWAIT P0, [R0+URZ+0x90], R5 ;  /* 0x00009005000075a7 */ /* 0x0022a400080011ff */
[----:B--2---:R-:W-:Y:S05]  /*bb90*/  @!P0 NANOSLEEP.SYNCS 0x989680 ;  /* 0x009896800000895d */ /* 0x004fea0003900000 */
[----:B------:R-:W2:Y:S02]  /*bba0*/  @!P0 SYNCS.PHASECHK.TRANS64 P0, [R0+URZ+0x90], R5 ;  /* 0x00009005000085a7 */ /* 0x000ea400080010ff */
[----:B--2---:R-:W-:Y:S05]  /*bbb0*/  @!P0 BRA `(.L_x_67) ;  /* 0xfffffffc00f08947 */ /* 0x004fea000383ffff */
[----:B------:R-:W-:Y:S05]  /*bbc0*/  BRA `(.L_x_162) ;  /* 0xffffff7800407947 */ /* 0x000fea000383ffff */
.L_x_69:
[----:B------:R-:W-:-:S07]  /*bbd0*/  MOV R0, UR10 ;  /* 0x0000000a00007c02 */ /* 0x000fce0008000f00 */
.L_x_163:
[----:B-1----:R1:W2:Y:S02]  /*bbe0*/  SYNCS.PHASECHK.TRANS64.TRYWAIT P0, [R0+URZ+0xc0], R5 ;  /* 0x0000c005000075a7 */ /* 0x0022a400080011ff */
[----:B--2---:R-:W-:Y:S05]  /*bbf0*/  @!P0 NANOSLEEP.SYNCS 0x989680 ;  /* 0x009896800000895d */ /* 0x004fea0003900000 */
[----:B------:R-:W2:Y:S02]  /*bc00*/  @!P0 SYNCS.PHASECHK.TRANS64 P0, [R0+URZ+0xc0], R5 ;  /* 0x0000c005000085a7 */ /* 0x000ea400080010ff */
[----:B--2---:R-:W-:Y:S05]  /*bc10*/  @!P0 BRA `(.L_x_163) ;  /* 0xfffffffc00f08947 */ /* 0x004fea000383ffff */
[----:B------:R-:W-:Y:S05]  /*bc20*/  BRA `(.L_x_164) ;  /* 0xffffff78008c7947 */ /* 0x000fea000383ffff */
.L_x_72:
[----:B------:R-:W-:Y:S07]  /*bc30*/  MOV R0, UR9 ;  /* 0x0000000900007c02 */ /* 0x000fee0008000f00 */
.L_x_165:
[----:B-1----:R1:W2:Y:S02]  /*bc40*/  SYNCS.PHASECHK.TRANS64.TRYWAIT P0, [R0+URZ], R5 ;  /* 0x00000005000075a7 */ /* 0x0022a400080011ff */
[----:B--2---:R-:W-:Y:S05]  /*bc50*/  @!P0 NANOSLEEP.SYNCS 0x989680 ;  /* 0x009896800000895d */ /* 0x004fea0003900000 */
[----:B------:R-:W2:Y:S02]  /*bc60*/  @!P0 SYNCS.PHASECHK.TRANS64 P0, [R0+URZ], R5 ;  /* 0x00000005000085a7 */ /* 0x000ea400080010ff */
[----:B--2---:R-:W-:Y:S05]  /*bc70*/  @!P0 BRA `(.L_x_165) ;  /* 0xfffffffc00f08947 */ /* 0x004fea000383ffff */
[----:B------:R-:W-:Y:S05]  /*bc80*/  BRA `(.L_x_71) ;  /* 0xffffff7800a07947 */ /* 0x000fea000383ffff */
.L_x_76:
[----:B-1----:R-:W-:-:S07]  /*bc90*/  MOV R0, UR5 ;  /* 0x0000000500007c02 */ /* 0x002fce0008000f00 */
.L_x_166:
[----:B-1----:R1:W2:Y:S02]  /*bca0*/  SYNCS.PHASECHK.TRANS64.TRYWAIT P0, [R0+URZ], R3 ;  /* 0x00000003000075a7 */ /* 0x0022a400080011ff */
[----:B--2---:R-:W-:Y:S05]  /*bcb0*/  @!P0 NANOSLEEP.SYNCS 0x989680 ;  /* 0x009896800000895d */ /* 0x004fea0003900000 */
[----:B------:R-:W2:Y:S02]  /*bcc0*/  @!P0 SYNCS.PHASECHK.TRANS64 P0, [R0+URZ], R3 ;  /* 0x00000003000085a7 */ /* 0x000ea400080010ff */
[----:B--2---:R-:W-:Y:S05]  /*bcd0*/  @!P0 BRA `(.L_x_166) ;  /* 0xfffffffc00f08947 */ /* 0x004fea000383ffff */
[----:B------:R-:W-:Y:S05]  /*bce0*/  BRA `(.L_x_167) ;  /* 0xffffff7c006c7947 */ /* 0x000fea000383ffff */
.L_x_79:
[----:B------:R-:W-:-:S07]  /*bcf0*/  MOV R0, UR8 ;  /* 0x0000000800007c02 */ /* 0x000fce0008000f00 */
.L_x_168:
[----:B-1----:R1:W2:Y:S02]  /*bd00*/  SYNCS.PHASECHK.TRANS64.TRYWAIT P1, [R0+URZ+0xf0], R3 ;  /* 0x0000f003000075a7 */ /* 0x0022a400080211ff */
[----:B--2---:R-:W-:Y:S05]  /*bd10*/  @!P1 NANOSLEEP.SYNCS 0x989680 ;  /* 0x009896800000995d */ /* 0x004fea0003900000 */
[----:B------:R-:W2:Y:S02]  /*bd20*/  @!P1 SYNCS.PHASECHK.TRANS64 P1, [R0+URZ+0xf0], R3 ;  /* 0x0000f003000095a7 */ /* 0x000ea400080210ff */
[----:B--2---:R-:W-:Y:S05]  /*bd30*/  @!P1 BRA `(.L_x_168) ;  /* 0xfffffffc00f09947 */ /* 0x004fea000383ffff */
[----:B------:R-:W-:Y:S05]  /*bd40*/  BRA `(.L_x_169) ;  /* 0xffffff7c00b87947 */ /* 0x000fea000383ffff */
.L_x_84:
[----:B--2---:R2:W4:Y:S02]  /*bd50*/  SYNCS.PHASECHK.TRANS64.TRYWAIT P0, [R0+URZ+0x90], R3 ;  /* 0x00009003000075a7 */ /* 0x00452400080011ff */
[----:B----4-:R-:W-:Y:S05]  /*bd60*/  @!P0 NANOSLEEP.SYNCS 0x989680 ;  /* 0x009896800000895d */ /* 0x010fea0003900000 */
[----:B------:R-:W4:Y:S02]  /*bd70*/  @!P0 SYNCS.PHASECHK.TRANS64 P0, [R0+URZ+0x90], R3 ;  /* 0x00009003000085a7 */ /* 0x000f2400080010ff */
[----:B----4-:R-:W-:Y:S05]  /*bd80*/  @!P0 BRA `(.L_x_84) ;  /* 0xfffffffc00f08947 */ /* 0x010fea000383ffff */
[----:B------:R-:W-:Y:S05]  /*bd90*/  BRA `(.L_x_170) ;  /* 0xffffff8000cc7947 */ /* 0x000fea000383ffff */
.L_x_87:
[----:B------:R-:W-:Y:S07]  /*bda0*/  MOV R0, UR7 ;  /* 0x0000000700007c02 */ /* 0x000fee0008000f00 */
.L_x_171:
[----:B--2---:R2:W4:Y:S02]  /*bdb0*/  SYNCS.PHASECHK.TRANS64.TRYWAIT P0, [R0+URZ+0x88], R3 ;  /* 0x00008803000075a7 */ /* 0x00452400080011ff */
[----:B----4-:R-:W-:Y:S05]  /*bdc0*/  @!P0 NANOSLEEP.SYNCS 0x989680 ;  /* 0x009896800000895d */ /* 0x010fea0003900000 */
[----:B------:R-:W4:Y:S02]  /*bdd0*/  @!P0 SYNCS.PHASECHK.TRANS64 P0, [R0+URZ+0x88], R3 ;  /* 0x00008803000085a7 */ /* 0x000f2400080010ff */
[----:B----4-:R-:W-:Y:S05]  /*bde0*/  @!P0 BRA `(.L_x_171) ;  /* 0xfffffffc00f08947 */ /* 0x010fea000383ffff */
[----:B------:R-:W-:Y:S05]  /*bdf0*/  BRA `(.L_x_86) ;  /* 0xffffff8400ac7947 */ /* 0x000fea000383ffff */
.L_x_90:
[----:B------:R-:W-:Y:S07]  /*be00*/  MOV R3, UR7 ;  /* 0x0000000700037c02 */ /* 0x000fee0008000f00 */
.L_x_172:
[----:B-1----:R1:W2:Y:S02]  /*be10*/  SYNCS.PHASECHK.TRANS64.TRYWAIT P0, [R3+URZ+0x60], R12 ;  /* 0x0000600c030075a7 */ /* 0x0022a400080011ff */
[----:B--2---:R-:W-:Y:S05]  /*be20*/  @!P0 NANOSLEEP.SYNCS 0x989680 ;  /* 0x009896800000895d */ /* 0x004fea0003900000 */
[----:B------:R-:W2:Y:S02]  /*be30*/  @!P0 SYNCS.PHASECHK.TRANS64 P0, [R3+URZ+0x60], R12 ;  /* 0x0000600c030085a7 */ /* 0x000ea400080010ff */
[----:B--2---:R-:W-:Y:S05]  /*be40*/  @!P0 BRA `(.L_x_172) ;  /* 0xfffffffc00f08947 */ /* 0x004fea000383ffff */
[----:B------:R-:W-:Y:S05]  /*be50*/  BRA `(.L_x_173) ;  /* 0xffffff8800247947 */ /* 0x000fea000383ffff */
.L_x_91:
[----:B-1----:R-:W-:Y:S07]  /*be60*/  MOV R3, UR7 ;  /* 0x0000000700037c02 */ /* 0x002fee0008000f00 */
.L_x_174:
[----:B-1----:R1:W2:Y:S02]  /*be70*/  SYNCS.PHASECHK.TRANS64.TRYWAIT P0, [R3+URZ+0x68], R12 ;  /* 0x0000680c030075a7 */ /* 0x0022a400080011ff */
[----:B--2---:R-:W-:Y:S05]  /*be80*/  @!P0 NANOSLEEP.SYNCS 0x989680 ;  /* 0x009896800000895d */ /* 0x004fea0003900000 */
[----:B------:R-:W2:Y:S02]  /*be90*/  @!P0 SYNCS.PHASECHK.TRANS64 P0, [R3+URZ+0x68], R12 ;  /* 0x0000680c030085a7 */ /* 0x000ea400080010ff */
[----:B--2---:R-:W-:Y:S05]  /*bea0*/  @!P0 BRA `(.L_x_174) ;  /* 0xfffffffc00f08947 */ /* 0x004fea000383ffff */
[----:B------:R-:W-:Y:S05]  /*beb0*/  BRA `(.L_x_175) ;  /* 0xffffff8800607947 */ /* 0x000fea000383ffff */
.L_x_92:
[----:B-1----:R-:W-:Y:S07]  /*bec0*/  MOV R3, UR7 ;  /* 0x0000000700037c02 */ /* 0x002fee0008000f00 */
.L_x_176:
[----:B-1----:R1:W2:Y:S02]  /*bed0*/  SYNCS.PHASECHK.TRANS64.TRYWAIT P0, [R3+URZ+0x70], R12 ;  /* 0x0000700c030075a7 */ /* 0x0022a400080011ff */
[----:B--2---:R-:W-:Y:S05]  /*bee0*/  @!P0 NANOSLEEP.SYNCS 0x989680 ;  /* 0x009896800000895d */ /* 0x004fea0003900000 */
[----:B------:R-:W2:Y:S02]  /*bef0*/  @!P0 SYNCS.PHASECHK.TRANS64 P0, [R3+URZ+0x70], R12 ;  /* 0x0000700c030085a7 */ /* 0x000ea400080010ff */
[----:B--2---:R-:W-:Y:S05]  /*bf00*/  @!P0 BRA `(.L_x_176) ;  /* 0xfffffffc00f08947 */ /* 0x004fea000383ffff */
[----:B------:R-:W-:Y:S05]  /*bf10*/  BRA `(.L_x_177) ;  /* 0xffffff8800a87947 */ /* 0x000fea000383ffff */
.L_x_93:
[----:B------:R-:W-:Y:S07]  /*bf20*/  MOV R3, UR7 ;  /* 0x0000000700037c02 */ /* 0x000fee0008000f00 */
.L_x_178:
[----:B-1----:R1:W2:Y:S02]  /*bf30*/  SYNCS.PHASECHK.TRANS64.TRYWAIT P0, [R3+URZ+0x78], R12 ;  /* 0x0000780c030075a7 */ /* 0x0022a400080011ff */
[----:B--2---:R-:W-:Y:S05]  /*bf40*/  @!P0 NANOSLEEP.SYNCS 0x989680 ;  /* 0x009896800000895d */ /* 0x004fea0003900000 */
[----:B------:R-:W2:Y:S02]  /*bf50*/  @!P0 SYNCS.PHASECHK.TRANS64 P0, [R3+URZ+0x78], R12 ;  /* 0x0000780c030085a7 */ /* 0x000ea400080010ff */
[----:B--2---:R-:W-:Y:S05]  /*bf60*/  @!P0 BRA `(.L_x_178) ;  /* 0xfffffffc00f08947 */ /* 0x004fea000383ffff */
[----:B------:R-:W-:Y:S05]  /*bf70*/  BRA `(.L_x_179) ;  /* 0xffffff8c00307947 */ /* 0x000fea000383ffff */
.L_x_95:
[----:B------:R-:W-:-:S07]  /*bf80*/  MOV R0, UR7 ;  /* 0x0000000700007c02 */ /* 0x000fce0008000f00 */
.L_x_180:
[----:B-1----:R1:W4:Y:S02]  /*bf90*/  SYNCS.PHASECHK.TRANS64.TRYWAIT P0, [R0+URZ+0x60], R3 ;  /* 0x00006003000075a7 */ /* 0x00232400080011ff */
[----:B----4-:R-:W-:Y:S05]  /*bfa0*/  @!P0 NANOSLEEP.SYNCS 0x989680 ;  /* 0x009896800000895d */ /* 0x010fea0003900000 */
[----:B------:R-:W4:Y:S02]  /*bfb0*/  @!P0 SYNCS.PHASECHK.TRANS64 P0, [R0+URZ+0x60], R3 ;  /* 0x00006003000085a7 */ /* 0x000f2400080010ff */
[----:B----4-:R-:W-:Y:S05]  /*bfc0*/  @!P0 BRA `(.L_x_180) ;  /* 0xfffffffc00f08947 */ /* 0x010fea000383ffff */
[----:B------:R-:W-:Y:S05]  /*bfd0*/  BRA `(.L_x_181) ;  /* 0xffffff8c00a07947 */ /* 0x000fea000383ffff */
.L_x_96:
[----:B-1----:R-:W-:-:S07]  /*bfe0*/  MOV R0, UR7 ;  /* 0x0000000700007c02 */ /* 0x002fce0008000f00 */
.L_x_182:
[----:B-1----:R1:W4:Y:S02]  /*bff0*/  SYNCS.PHASECHK.TRANS64.TRYWAIT P0, [R0+URZ+0x68], R3 ;  /* 0x00006803000075a7 */ /* 0x00232400080011ff */
[----:B----4-:R-:W-:Y:S05]  /*c000*/  @!P0 NANOSLEEP.SYNCS 0x989680 ;  /* 0x009896800000895d */ /* 0x010fea0003900000 */
[----:B------:R-:W4:Y:S02]  /*c010*/  @!P0 SYNCS.PHASECHK.TRANS64 P0, [R0+URZ+0x68], R3 ;  /* 0x00006803000085a7 */ /* 0x000f2400080010ff */
[----:B----4-:R-:W-:Y:S05]  /*c020*/  @!P0 BRA `(.L_x_182) ;  /* 0xfffffffc00f08947 */ /* 0x010fea000383ffff */
[----:B------:R-:W-:Y:S05]  /*c030*/  BRA `(.L_x_183) ;  /* 0xffffff8c00907947 */ /* 0x000fea000383ffff */
.L_x_97:
[----:B-1----:R-:W-:-:S07]  /*c040*/  MOV R0, UR7 ;  /* 0x0000000700007c02 */ /* 0x002fce0008000f00 */
.L_x_184:
[----:B-1----:R1:W4:Y:S02]  /*c050*/  SYNCS.PHASECHK.TRANS64.TRYWAIT P0, [R0+URZ+0x70], R3 ;  /* 0x00007003000075a7 */ /* 0x00232400080011ff */
[----:B----4-:R-:W-:Y:S05]  /*c060*/  @!P0 NANOSLEEP.SYNCS 0x989680 ;  /* 0x009896800000895d */ /* 0x010fea0003900000 */
[----:B------:R-:W4:Y:S02]  /*c070*/  @!P0 SYNCS.PHASECHK.TRANS64 P0, [R0+URZ+0x70], R3 ;  /* 0x00007003000085a7 */ /* 0x000f2400080010ff */
[----:B----4-:R-:W-:Y:S05]  /*c080*/  @!P0 BRA `(.L_x_184) ;  /* 0xfffffffc00f08947 */ /* 0x010fea000383ffff */
[----:B------:R-:W-:Y:S05]  /*c090*/  BRA `(.L_x_185) ;  /* 0xffffff8c00807947 */ /* 0x000fea000383ffff */
.L_x_99:
[----:B--2---:R2:W3:Y:S02]  /*c0a0*/  SYNCS.PHASECHK.TRANS64.TRYWAIT P0, [R0+URZ+0x90], R3 ;  /* 0x00009003000075a7 */ /* 0x0044e400080011ff */
[----:B---3--:R-:W-:Y:S05]  /*c0b0*/  @!P0 NANOSLEEP.SYNCS 0x989680 ;  /* 0x009896800000895d */ /* 0x008fea0003900000 */
[----:B------:R-:W3:Y:S02]  /*c0c0*/  @!P0 SYNCS.PHASECHK.TRANS64 P0, [R0+URZ+0x90], R3 ;  /* 0x00009003000085a7 */ /* 0x000ee400080010ff */
[----:B---3--:R-:W-:Y:S05]  /*c0d0*/  @!P0 BRA `(.L_x_99) ;  /* 0xfffffffc00f08947 */ /* 0x008fea000383ffff */
[----:B------:R-:W-:Y:S05]  /*c0e0*/  BRA `(.L_x_186) ;  /* 0xffffff9000487947 */ /* 0x000fea000383ffff */
.L_x_110:
[----:B-1----:R1:W3:Y:S02]  /*c0f0*/  SYNCS.PHASECHK.TRANS64.TRYWAIT P1, [R3+URZ+0x40], R0 ;  /* 0x00004000030075a7 */ /* 0x0022e400080211ff */
[----:B---3--:R-:W-:Y:S05]  /*c100*/  @!P1 NANOSLEEP.SYNCS 0x989680 ;  /* 0x009896800000995d */ /* 0x008fea0003900000 */
[----:B------:R-:W3:Y:S02]  /*c110*/  @!P1 SYNCS.PHASECHK.TRANS64 P1, [R3+URZ+0x40], R0 ;  /* 0x00004000030095a7 */ /* 0x000ee400080210ff */
[----:B---3--:R-:W-:Y:S05]  /*c120*/  @!P1 BRA `(.L_x_110) ;  /* 0xfffffffc00f09947 */ /* 0x008fea000383ffff */
[----:B------:R-:W-:Y:S05]  /*c130*/  BRA `(.L_x_109) ;  /* 0xffffff9c006c7947 */ /* 0x000fea000383ffff */
.L_x_112:
[----:B-1----:R1:W4:Y:S02]  /*c140*/  SYNCS.PHASECHK.TRANS64.TRYWAIT P0, [R191+URZ+0xb0], R2 ;  /* 0x0000b002bf0075a7 */ /* 0x00232400080011ff */
[----:B----4-:R-:W-:Y:S05]  /*c150*/  @!P0 NANOSLEEP.SYNCS 0x989680 ;  /* 0x009896800000895d */ /* 0x010fea0003900000 */
[----:B------:R-:W4:Y:S02]  /*c160*/  @!P0 SYNCS.PHASECHK.TRANS64 P0, [R191+URZ+0xb0], R2 ;  /* 0x0000b002bf0085a7 */ /* 0x000f2400080010ff */
[----:B----4-:R-:W-:Y:S05]  /*c170*/  @!P0 BRA `(.L_x_112) ;  /* 0xfffffffc00f08947 */ /* 0x010fea000383ffff */
[----:B------:R-:W-:Y:S05]  /*c180*/  BRA `(.L_x_111) ;  /* 0xffffff9c00c87947 */ /* 0x000fea000383ffff */
.L_x_121:
[----:B--2---:R2:W3:Y:S02]  /*c190*/  SYNCS.PHASECHK.TRANS64.TRYWAIT P0, [R206+URZ+0x40], R3 ;  /* 0x00004003ce0075a7 */ /* 0x0044e400080011ff */
[----:B---3--:R-:W-:Y:S05]  /*c1a0*/  @!P0 NANOSLEEP.SYNCS 0x989680 ;  /* 0x009896800000895d */ /* 0x008fea0003900000 */
[----:B------:R-:W3:Y:S02]  /*c1b0*/  @!P0 SYNCS.PHASECHK.TRANS64 P0, [R206+URZ+0x40], R3 ;  /* 0x00004003ce0085a7 */ /* 0x000ee400080010ff */
[----:B---3--:R-:W-:Y:S05]  /*c1c0*/  @!P0 BRA `(.L_x_121) ;  /* 0xfffffffc00f08947 */ /* 0x008fea000383ffff */
[----:B------:R-:W-:Y:S05]  /*c1d0*/  BRA `(.L_x_120) ;  /* 0xffffffb000d47947 */ /* 0x000fea000383ffff */
.L_x_130:
[----:B--2---:R2:W3:Y:S02]  /*c1e0*/  SYNCS.PHASECHK.TRANS64.TRYWAIT P0, [R0+URZ+0x40], R7 ;  /* 0x00004007000075a7 */ /* 0x0044e400080011ff */
[----:B---3--:R-:W-:Y:S05]  /*c1f0*/  @!P0 NANOSLEEP.SYNCS 0x989680 ;  /* 0x009896800000895d */ /* 0x008fea0003900000 */
[----:B------:R-:W3:Y:S02]  /*c200*/  @!P0 SYNCS.PHASECHK.TRANS64 P0, [R0+URZ+0x40], R7 ;  /* 0x00004007000085a7 */ /* 0x000ee400080010ff */
[----:B---3--:R-:W-:Y:S05]  /*c210*/  @!P0 BRA `(.L_x_130) ;  /* 0xfffffffc00f08947 */ /* 0x008fea000383ffff */
[----:B------:R-:W-:Y:S05]  /*c220*/  BRA `(.L_x_129) ;  /* 0xffffffc8002c7947 */ /* 0x000fea000383ffff */
.L_x_139:
[----:B--2---:R2:W3:Y:S02]  /*c230*/  SYNCS.PHASECHK.TRANS64.TRYWAIT P0, [R0+URZ+0x40], R3 ;  /* 0x00004003000075a7 */ /* 0x0044e400080011ff */
[----:B---3--:R-:W-:Y:S05]  /*c240*/  @!P0 NANOSLEEP.SYNCS 0x989680 ;  /* 0x009896800000895d */ /* 0x008fea0003900000 */
[----:B------:R-:W3:Y:S02]  /*c250*/  @!P0 SYNCS.PHASECHK.TRANS64 P0, [R0+URZ+0x40], R3 ;  /* 0x00004003000085a7 */ /* 0x000ee400080010ff */
[----:B---3--:R-:W-:Y:S05]  /*c260*/  @!P0 BRA `(.L_x_139) ;  /* 0xfffffffc00f08947 */ /* 0x008fea000383ffff */
[----:B------:R-:W-:Y:S05]  /*c270*/  BRA `(.L_x_138) ;  /* 0xffffffdc00907947 */ /* 0x000fea000383ffff */
        .weak           $__internal_0_$__cuda_sm10x_tcgen05_guardrail_trap_col_being_dealloced_not_returned_by_alloc
        .type           $__internal_0_$__cuda_sm10x_tcgen05_guardrail_trap_col_being_dealloced_not_returned_by_alloc,@function
        .size           $__internal_0_$__cuda_sm10x_tcgen05_guardrail_trap_col_being_dealloced_not_returned_by_alloc,($__internal_1_$__cuda_sm10x_tcgen05_guardrail_trap_phase_invalid_during_alloc - $__internal_0_$__cuda_sm10x_tcgen05_guardrail_trap_col_being_dealloced_not_returned_by_alloc)
$__internal_0_$__cuda_sm10x_tcgen05_guardrail_trap_col_being_dealloced_not_returned_by_alloc:
[----:B------:R-:W-:Y:S05]  /*c280*/  BPT.TRAP 0x1 ;  /* 0x000000040000795c */ /* 0x000fea0000300000 */
[----:B------:R-:W-:-:S04]  /*c290*/  HFMA2 R3, -RZ, RZ, 0, 0 ;  /* 0x00000000ff037431 */ /* 0x000fc800000001ff */
[----:B------:R-:W-:Y:S05]  /*c2a0*/  RET.REL.NODEC R2 `(_ZN7cutlass13device_kernelINS_4gemm6kernel13GemmUniversalIN4cute5tupleIJiiiiEEENS1_10collective13CollectiveMmaINS1_35MainloopSm100TmaUmmaWarpSpecializedILi4ELi2ELi2ENS5_IJNS4_1CILi2EEENSA_ILi1EEESC_EEEEENS5_IJNSA_ILi256EEESF_NSA_ILi64EEEEEENS_12float_e5m2_tENS5_IJlSC_lEEESI_SJ_NS4_8TiledMMAINS4_8MMA_AtomIJNS4_10MMA_TraitsINS4_25SM100_MMA_F8F6F4_2x1SM_SSEJSI_SI_fSF_SF_NS4_17integral_constantINS4_4UMMA5MajorELSQ_0EEESR_NSO_INSP_7ScaleInELSS_0EEEST_EEEEEENS4_6LayoutINS5_IJSC_SC_SC_EEENS5_IJNSA_ILi0EEESY_SY_EEEEENS5_IJNS4_10UnderscoreES11_S11_EEEEENS4_18SM100_TMA_2SM_LOADENS4_14ComposedLayoutINS4_7SwizzleILi2ELi4ELi3EEENS4_18smem_ptr_flag_bitsILi8EEENSW_INS5_IJNSA_ILi8EEESG_EEENS5_IJSG_SC_EEEEEEEvNS4_8identityES14_S1E_vS1F_EENS_8epilogue10collective18CollectiveEpilogueINS1H_23Sm100TmaWarpSpecializedILi4ELi2ELi64ELb0ELb0EEEJNS5_IJNSA_ILi128EEESF_SG_EEENS5_IJNSW_IS1M_SC_EENSW_ISG_SC_EEEEESI_SJ_SI_SJ_NS1H_6fusion15FusionCallbacksIS1L_NS1R_17LinearCombinationISI_fSI_fLNS_15FloatRoundStyleE2EEES1N_S1Q_JEEENS4_5SM1004TMEM4LOAD26SM100_TMEM_LOAD_32dp32b64xENS4_13SM90_TMA_LOADES1E_NS4_39AutoVectorizingCopyWithAssumedAlignmentILi128EEENS4_14SM90_TMA_STOREES1E_S23_S23_EEEvvEEEEvNT_6ParamsE) ;  /* 0xffffff3c02547950 */ /* 0x000fea0003c3ffff */
        .weak           $__internal_1_$__cuda_sm10x_tcgen05_guardrail_trap_phase_invalid_during_alloc
        .type           $__internal_1_$__cuda_sm10x_tcgen05_guardrail_trap_phase_invalid_during_alloc,@function
        .size           $__internal_1_$__cuda_sm10x_tcgen05_guardrail_trap_phase_invalid_during_alloc,($__internal_2_$__cuda_sm10x_tcgen05_guardrail_trap_unallocated_columns_being_dealloced - $__internal_1_$__cuda_sm10x_tcgen05_guardrail_trap_phase_invalid_during_alloc)
$__internal_1_$__cuda_sm10x_tcgen05_guardrail_trap_phase_invalid_during_alloc:
[----:B------:R-:W-:Y:S05]  /*c2b0*/  BPT.TRAP 0x1 ;  /* 0x000000040000795c */ /* 0x000fea0000300000 */
[----:B------:R-:W-:-:S04]  /*c2c0*/  MOV R3, 0x0 ;  /* 0x0000000000037802 */ /* 0x000fc80000000f00 */
[----:B------:R-:W-:Y:S05]  /*c2d0*/  RET.REL.NODEC R2 `(_ZN7cutlass13device_kernelINS_4gemm6kernel13GemmUniversalIN4cute5tupleIJiiiiEEENS1_10collective13CollectiveMmaINS1_35MainloopSm100TmaUmmaWarpSpecializedILi4ELi2ELi2ENS5_IJNS4_1CILi2EEENSA_ILi1EEESC_EEEEENS5_IJNSA_ILi256EEESF_NSA_ILi64EEEEEENS_12float_e5m2_tENS5_IJlSC_lEEESI_SJ_NS4_8TiledMMAINS4_8MMA_AtomIJNS4_10MMA_TraitsINS4_25SM100_MMA_F8F6F4_2x1SM_SSEJSI_SI_fSF_SF_NS4_17integral_constantINS4_4UMMA5MajorELSQ_0EEESR_NSO_INSP_7ScaleInELSS_0EEEST_EEEEEENS4_6LayoutINS5_IJSC_SC_SC_EEENS5_IJNSA_ILi0EEESY_SY_EEEEENS5_IJNS4_10UnderscoreES11_S11_EEEEENS4_18SM100_TMA_2SM_LOADENS4_14ComposedLayoutINS4_7SwizzleILi2ELi4ELi3EEENS4_18smem_ptr_flag_bitsILi8EEENSW_INS5_IJNSA_ILi8EEESG_EEENS5_IJSG_SC_EEEEEEEvNS4_8identityES14_S1E_vS1F_EENS_8epilogue10collective18CollectiveEpilogueINS1H_23Sm100TmaWarpSpecializedILi4ELi2ELi64ELb0ELb0EEEJNS5_IJNSA_ILi128EEESF_SG_EEENS5_IJNSW_IS1M_SC_EENSW_ISG_SC_EEEEESI_SJ_SI_SJ_NS1H_6fusion15FusionCallbacksIS1L_NS1R_17LinearCombinationISI_fSI_fLNS_15FloatRoundStyleE2EEES1N_S1Q_JEEENS4_5SM1004TMEM4LOAD26SM100_TMEM_LOAD_32dp32b64xENS4_13SM90_TMA_LOADES1E_NS4_39AutoVectorizingCopyWithAssumedAlignmentILi128EEENS4_14SM90_TMA_STOREES1E_S23_S23_EEEvvEEEEvNT_6ParamsE) ;  /* 0xffffff3c02487950 */ /* 0x000fea0003c3ffff */
        .weak           $__internal_2_$__cuda_sm10x_tcgen05_guardrail_trap_unallocated_columns_being_dealloced
        .type           $__internal_2_$__cuda_sm10x_tcgen05_guardrail_trap_unallocated_columns_being_dealloced,@function
        .size           $__internal_2_$__cuda_sm10x_tcgen05_guardrail_trap_unallocated_columns_being_dealloced,(.L_x_188 - $__internal_2_$__cuda_sm10x_tcgen05_guardrail_trap_unallocated_columns_being_dealloced)
$__internal_2_$__cuda_sm10x_tcgen05_guardrail_trap_unallocated_columns_being_dealloced:
[----:B------:R-:W-:Y:S05]  /*c2e0*/  BPT.TRAP 0x1 ;  /* 0x000000040000795c */ /* 0x000fea0000300000 */
[----:B------:R-:W-:-:S04]  /*c2f0*/  HFMA2 R3, -RZ, RZ, 0, 0 ;  /* 0x00000000ff037431 */ /* 0x000fc800000001ff */
[----:B------:R-:W-:Y:S05]  /*c300*/  RET.REL.NODEC R2 `(_ZN7cutlass13device_kernelINS_4gemm6kernel13GemmUniversalIN4cute5tupleIJiiiiEEENS1_10collective13CollectiveMmaINS1_35MainloopSm100TmaUmmaWarpSpecializedILi4ELi2ELi2ENS5_IJNS4_1CILi2EEENSA_ILi1EEESC_EEEEENS5_IJNSA_ILi256EEESF_NSA_ILi64EEEEEENS_12float_e5m2_tENS5_IJlSC_lEEESI_SJ_NS4_8TiledMMAINS4_8MMA_AtomIJNS4_10MMA_TraitsINS4_25SM100_MMA_F8F6F4_2x1SM_SSEJSI_SI_fSF_SF_NS4_17integral_constantINS4_4UMMA5MajorELSQ_0EEESR_NSO_INSP_7ScaleInELSS_0EEEST_EEEEEENS4_6LayoutINS5_IJSC_SC_SC_EEENS5_IJNSA_ILi0EEESY_SY_EEEEENS5_IJNS4_10UnderscoreES11_S11_EEEEENS4_18SM100_TMA_2SM_LOADENS4_14ComposedLayoutINS4_7SwizzleILi2ELi4ELi3EEENS4_18smem_ptr_flag_bitsILi8EEENSW_INS5_IJNSA_ILi8EEESG_EEENS5_IJSG_SC_EEEEEEEvNS4_8identityES14_S1E_vS1F_EENS_8epilogue10collective18CollectiveEpilogueINS1H_23Sm100TmaWarpSpecializedILi4ELi2ELi64ELb0ELb0EEEJNS5_IJNSA_ILi128EEESF_SG_EEENS5_IJNSW_IS1M_SC_EENSW_ISG_SC_EEEEESI_SJ_SI_SJ_NS1H_6fusion15FusionCallbacksIS1L_NS1R_17LinearCombinationISI_fSI_fLNS_15FloatRoundStyleE2EEES1N_S1Q_JEEENS4_5SM1004TMEM4LOAD26SM100_TMEM_LOAD_32dp32b64xENS4_13SM90_TMA_LOADES1E_NS4_39AutoVectorizingCopyWithAssumedAlignmentILi128EEENS4_14SM90_TMA_STOREES1E_S23_S23_EEEvvEEEEvNT_6ParamsE) ;  /* 0xffffff3c023c7950 */ /* 0x000fea0003c3ffff */
.L_x_187:
[----:B------:R-:W-:-:S00]  /*c310*/  BRA `(.L_x_187) ;  /* 0xfffffffc00fc7947 */ /* 0x000fc0000383ffff */
[----:B------:R-:W-:-:S00]  /*c320*/  NOP ;  /* 0x0000000000007918 */ /* 0x000fc00000000000 */
        /* <DEDUP_REMOVED lines=13> */
.L_x_188:


//--------------------- .nv.global.init           --------------------------
	.section	.nv.global.init,"aw",@progbits
.nv.global.init:
	.type		$str$27,@object
	.size		$str$27,($str$28 - $str$27)
$str$27:
        /*0000*/ 	.byte	0x28, 0x61, 0x64, 0x64, 0x72, 0x65, 0x73, 0x73, 0x20, 0x26, 0x20, 0x6d, 0x61, 0x73, 0x6b, 0x29
        /*0010*/ 	.byte	0x20, 0x3d, 0x3d, 0x20, 0x30, 0x00
	.type		$str$28,@object
	.size		$str$28,($str$26 - $str$28)
$str$28:
        /*0016*/ 	.byte	0x2f, 0x74, 0x6d, 0x70, 0x2f, 0x63, 0x75, 0x74, 0x6c, 0x61, 0x73, 0x73, 0x5f, 0x73, 0x77, 0x65
        /*0026*/ 	.byte	0x65, 0x70, 0x5f, 0x73, 0x72, 0x63, 0x2f, 0x69, 0x6e, 0x63, 0x6c, 0x75, 0x64, 0x65, 0x2f, 0x63
        /*0036*/ 	.byte	0x75, 0x74, 0x65, 0x2f, 0x70, 0x6f, 0x69, 0x6e, 0x74, 0x65, 0x72, 0x5f, 0x66, 0x6c, 0x61, 0x67
        /*0046*/ 	.byte	0x67, 0x65, 0x64, 0x2e, 0x68, 0x70, 0x70, 0x00
	.type		$str$26,@object
	.size		$str$26,($str$25 - $str$26)
$str$26:
        /*004e*/ 	.byte	0x2f, 0x74, 0x6d, 0x70, 0x2f, 0x63, 0x75, 0x74, 0x6c, 0x61, 0x73, 0x73, 0x5f, 0x73, 0x77, 0x65
        /*005e*/ 	.byte	0x65, 0x70, 0x5f, 0x73, 0x72, 0x63, 0x2f, 0x69, 0x6e, 0x63, 0x6c, 0x75, 0x64, 0x65, 0x2f, 0x63
        /*006e*/ 	.byte	0x75, 0x74, 0x65, 0x2f, 0x61, 0x74, 0x6f, 0x6d, 0x2f, 0x63, 0x6f, 0x70, 0x79, 0x5f, 0x74, 0x72
        /*007e*/ 	.byte	0x61, 0x69, 0x74, 0x73, 0x5f, 0x73, 0x6d, 0x31, 0x30, 0x30, 0x2e, 0x68, 0x70, 0x70, 0x00
	.type		$str$25,@object
	.size		$str$25,(__unnamed_1 - $str$25)
$str$25:
        /*008d*/ 	.byte	0x28, 0x28, 0x75, 0x69, 0x6e, 0x74, 0x33, 0x32, 0x5f, 0x74, 0x28, 0x74, 0x68, 0x72, 0x65, 0x61
        /*009d*/ 	.byte	0x64, 0x49, 0x64, 0x78, 0x2e, 0x78, 0x29, 0x20, 0x2f, 0x20, 0x33, 0x32, 0x29, 0x20, 0x25, 0x20
        /*00ad*/ 	.byte	0x34, 0x29, 0x20, 0x3d, 0x3d, 0x20, 0x28, 0x28, 0x28, 0x74, 0x6d, 0x65, 0x6d, 0x5f, 0x61, 0x64
        /*00bd*/ 	.byte	0x64, 0x72, 0x20, 0x3e, 0x3e, 0x20, 0x31, 0x36, 0x29, 0x20, 0x2f, 0x20, 0x33, 0x32, 0x29, 0x20
        /*00cd*/ 	.byte	0x25, 0x20, 0x34, 0x29, 0x00
	.type		__unnamed_1,@object
	.size		__unnamed_1,(__unnamed_2 - __unnamed_1)
__unnamed_1:
        /*00d2*/ 	.byte	0x61, 0x75, 0x74, 0x6f, 0x20, 0x63, 0x75, 0x74, 0x65, 0x3a, 0x3a, 0x61, 0x73, 0x5f, 0x70, 0x6f
        /* <DEDUP_REMOVED lines=24> */
        /*0262*/ 	.byte	0x43, 0x3c, 0x38, 0x31, 0x39, 0x32, 0x3e, 0x3e, 0x3e, 0x3e, 0x5d, 0x00
	.type		__unnamed_2,@object
	.size		__unnamed_2,(__unnamed_3 - __unnamed_2)
__unnamed_2:
        /* <DEDUP_REMOVED lines=26> */
	.type		__unnamed_3,@object
	.size		__unnamed_3,(.L_3 - __unnamed_3)
__unnamed_3:
        /* <DEDUP_REMOVED lines=42> */
        /*06aa*/ 	.byte	0x3e, 0x3e, 0x3e, 0x3e, 0x5d, 0x00
.L_3:


//--------------------- .nv.shared._ZN7cutlass13device_kernelINS_4gemm6kernel13GemmUniversalIN4cute5tupleIJiiiiEEENS1_10collective13CollectiveMmaINS1_35MainloopSm100TmaUmmaWarpSpecializedILi4ELi2ELi2ENS5_IJNS4_1CILi2EEENSA_ILi1EEESC_EEEEENS5_IJNSA_ILi256EEESF_NSA_ILi64EEEEEENS_12float_e5m2_tENS5_IJlSC_lEEESI_SJ_NS4_8TiledMMAINS4_8MMA_AtomIJNS4_10MMA_TraitsINS4_25SM100_MMA_F8F6F4_2x1SM_SSEJSI_SI_fSF_SF_NS4_17integral_constantINS4_4UMMA5MajorELSQ_0EEESR_NSO_INSP_7ScaleInELSS_0EEEST_EEEEEENS4_6LayoutINS5_IJSC_SC_SC_EEENS5_IJNSA_ILi0EEESY_SY_EEEEENS5_IJNS4_10UnderscoreES11_S11_EEEEENS4_18SM100_TMA_2SM_LOADENS4_14ComposedLayoutINS4_7SwizzleILi2ELi4ELi3EEENS4_18smem_ptr_flag_bitsILi8EEENSW_INS5_IJNSA_ILi8EEESG_EEENS5_IJSG_SC_EEEEEEEvNS4_8identityES14_S1E_vS1F_EENS_8epilogue10collective18CollectiveEpilogueINS1H_23Sm100TmaWarpSpecializedILi4ELi2ELi64ELb0ELb0EEEJNS5_IJNSA_ILi128EEESF_SG_EEENS5_IJNSW_IS1M_SC_EENSW_ISG_SC_EEEEESI_SJ_SI_SJ_NS1H_6fusion15FusionCallbacksIS1L_NS1R_17LinearCombinationISI_fSI_fLNS_15FloatRoundStyleE2EEES1N_S1Q_JEEENS4_5SM1004TMEM4LOAD26SM100_TMEM_LOAD_32dp32b64xENS4_13SM90_TMA_LOADES1E_NS4_39AutoVectorizingCopyWithAssumedAlignmentILi128EEENS4_14SM90_TMA_STOREES1E_S23_S23_EEEvvEEEEvNT_6ParamsE --------------------------
	.section	.nv.shared._ZN7cutlass13device_kernelINS_4gemm6kernel13GemmUniversalIN4cute5tupleIJiiiiEEENS1_10collective13CollectiveMmaINS1_35MainloopSm100TmaUmmaWarpSpecializedILi4ELi2ELi2ENS5_IJNS4_1CILi2EEENSA_ILi1EEESC_EEEEENS5_IJNSA_ILi256EEESF_NSA_ILi64EEEEEENS_12float_e5m2_tENS5_IJlSC_lEEESI_SJ_NS4_8TiledMMAINS4_8MMA_AtomIJNS4_10MMA_TraitsINS4_25SM100_MMA_F8F6F4_2x1SM_SSEJSI_SI_fSF_SF_NS4_17integral_constantINS4_4UMMA5MajorELSQ_0EEESR_NSO_INSP_7ScaleInELSS_0EEEST_EEEEEENS4_6LayoutINS5_IJSC_SC_SC_EEENS5_IJNSA_ILi0EEESY_SY_EEEEENS5_IJNS4_10UnderscoreES11_S11_EEEEENS4_18SM100_TMA_2SM_LOADENS4_14ComposedLayoutINS4_7SwizzleILi2ELi4ELi3EEENS4_18smem_ptr_flag_bitsILi8EEENSW_INS5_IJNSA_ILi8EEESG_EEENS5_IJSG_SC_EEEEEEEvNS4_8identityES14_S1E_vS1F_EENS_8epilogue10collective18CollectiveEpilogueINS1H_23Sm100TmaWarpSpecializedILi4ELi2ELi64ELb0ELb0EEEJNS5_IJNSA_ILi128EEESF_SG_EEENS5_IJNSW_IS1M_SC_EENSW_ISG_SC_EEEEESI_SJ_SI_SJ_NS1H_6fusion15FusionCallbacksIS1L_NS1R_17LinearCombinationISI_fSI_fLNS_15FloatRoundStyleE2EEES1N_S1Q_JEEENS4_5SM1004TMEM4LOAD26SM100_TMEM_LOAD_32dp32b64xENS4_13SM90_TMA_LOADES1E_NS4_39AutoVectorizingCopyWithAssumedAlignmentILi128EEENS4_14SM90_TMA_STOREES1E_S23_S23_EEEvvEEEEvNT_6ParamsE,"aw",@nobits
	.sectionflags	@""
	.align	16
	.zero		1024


//--------------------- .nv.shared.reserved.0     --------------------------
	.section	.nv.shared.reserved.0,"aw",@nobits
	.weak		__nv_reservedSMEM_offset_0_alias
	.size		__nv_reservedSMEM_offset_0_alias, 0, 64
	.other		__nv_reservedSMEM_offset_0_alias,@"STO_CUDA_RESERVED_SHARED STV_DEFAULT"
__nv_reservedSMEM_offset_0_alias:
	.zero		0
.nv.shared.reserved.0:
	.zero		64
	.weak		__nv_reservedSMEM_tcgen05_partition
	.type		__nv_reservedSMEM_tcgen05_partition,@object
	.size		__nv_reservedSMEM_tcgen05_partition,(.L_0 - __nv_reservedSMEM_tcgen05_partition)
__nv_reservedSMEM_tcgen05_partition:
	.zero		32
.L_0:


//--------------------- .nv.global                --------------------------
	.section	.nv.global,"aw",@nobits
.nv.global:
	.type		_ZN39_INTERNAL_6d435e72_4_k_cu_b1c6d9da_89414cute1_E,@object
	.size		_ZN39_INTERNAL_6d435e72_4_k_cu_b1c6d9da_89414cute1_E,(_ZN39_INTERNAL_6d435e72_4_k_cu_b1c6d9da_89414cuda3std3__45__cpo6cbeginE - _ZN39_INTERNAL_6d435e72_4_k_cu_b1c6d9da_89414cute1_E)
_ZN39_INTERNAL_6d435e72_4_k_cu_b1c6d9da_89414cute1_E:
	.zero		1
	.type		_ZN39_INTERNAL_6d435e72_4_k_cu_b1c6d9da_89414cuda3std3__45__cpo6cbeginE,@object
	.size		_ZN39_INTERNAL_6d435e72_4_k_cu_b1c6d9da_89414cuda3std3__45__cpo6cbeginE,(_ZN39_INTERNAL_6d435e72_4_k_cu_b1c6d9da_89414cuda3std3__48in_placeE - _ZN39_INTERNAL_6d435e72_4_k_cu_b1c6d9da_89414cuda3std3__45__cpo6cbeginE)
_ZN39_INTERNAL_6d435e72_4_k_cu_b1c6d9da_89414cuda3std3__45__cpo6cbeginE:
	.zero		1
	.type		_ZN39_INTERNAL_6d435e72_4_k_cu_b1c6d9da_89414cuda3std3__48in_placeE,@object
	.size		_ZN39_INTERNAL_6d435e72_4_k_cu_b1c6d9da_89414cuda3std3__48in_placeE,(_ZN39_INTERNAL_6d435e72_4_k_cu_b1c6d9da_89414cuda3std6ranges3__45__cpo9iter_moveE - _ZN39_INTERNAL_6d435e72_4_k_cu_b1c6d9da_89414cuda3std3__48in_placeE)
_ZN39_INTERNAL_6d435e72_4_k_cu_b1c6d9da_89414cuda3std3__48in_placeE:
	.zero		1
	.type		_ZN39_INTERNAL_6d435e72_4_k_cu_b1c6d9da_89414cuda3std6ranges3__45__cpo9iter_moveE,@object
	.size		_ZN39_INTERNAL_6d435e72_4_k_cu_b1c6d9da_89414cuda3std6ranges3__45__cpo9iter_moveE,(_ZN39_INTERNAL_6d435e72_4_k_cu_b1c6d9da_89414cuda3std3__45__cpo5beginE - _ZN39_INTERNAL_6d435e72_4_k_cu_b1c6d9da_89414cuda3std6ranges3__45__cpo9iter_moveE)
_ZN39_INTERNAL_6d435e72_4_k_cu_b1c6d9da_89414cuda3std6ranges3__45__cpo9iter_moveE:
	.zero		1
	.type		_ZN39_INTERNAL_6d435e72_4_k_cu_b1c6d9da_89414cuda3std3__45__cpo5beginE,@object
	.size		_ZN39_INTERNAL_6d435e72_4_k_cu_b1c6d9da_89414cuda3std3__45__cpo5beginE,(_ZN39_INTERNAL_6d435e72_4_k_cu_b1c6d9da_89414cuda3std3__441_GLOBAL__N__6d435e72_4_k_cu_b1c6d9da_89416ignoreE - _ZN39_INTERNAL_6d435e72_4_k_cu_b1c6d9da_89414cuda3std3__45__cpo5beginE)
_ZN39_INTERNAL_6d435e72_4_k_cu_b1c6d9da_89414cuda3std3__45__cpo5beginE:
	.zero		1
	.type		_ZN39_INTERNAL_6d435e72_4_k_cu_b1c6d9da_89414cuda3std3__441_GLOBAL__N__6d435e72_4_k_cu_b1c6d9da_89416ignoreE,@object
	.size		_ZN39_INTERNAL_6d435e72_4_k_cu_b1c6d9da_89414cuda3std3__441_GLOBAL__N__6d435e72_4_k_cu_b1c6d9da_89416ignoreE,(_ZN39_INTERNAL_6d435e72_4_k_cu_b1c6d9da_89414cute7productE - _ZN39_INTERNAL_6d435e72_4_k_cu_b1c6d9da_89414cuda3std3__441_GLOBAL__N__6d435e72_4_k_cu_b1c6d9da_89416ignoreE)
_ZN39_INTERNAL_6d435e72_4_k_cu_b1c6d9da_89414cuda3std3__441_GLOBAL__N__6d435e72_4_k_cu_b1c6d9da_89416ignoreE:
	.zero		1
	.type		_ZN39_INTERNAL_6d435e72_4_k_cu_b1c6d9da_89414cute7productE,@object
	.size		_ZN39_INTERNAL_6d435e72_4_k_cu_b1c6d9da_89414cute7productE,(_ZN39_INTERNAL_6d435e72_4_k_cu_b1c6d9da_89414cuda3std3__45__cpo3endE - _ZN39_INTERNAL_6d435e72_4_k_cu_b1c6d9da_89414cute7productE)
_ZN39_INTERNAL_6d435e72_4_k_cu_b1c6d9da_89414cute7productE:
	.zero		1
	.type		_ZN39_INTERNAL_6d435e72_4_k_cu_b1c6d9da_89414cuda3std3__45__cpo3endE,@object
	.size		_ZN39_INTERNAL_6d435e72_4_k_cu_b1c6d9da_89414cuda3std3__45__cpo3endE,(_ZN39_INTERNAL_6d435e72_4_k_cu_b1c6d9da_89414cuda3std3__419piecewise_constructE - _ZN39_INTERNAL_6d435e72_4_k_cu_b1c6d9da_89414cuda3std3__45__cpo3endE)
_ZN39_INTERNAL_6d435e72_4_k_cu_b1c6d9da_89414cuda3std3__45__cpo3endE:
	.zero		1
	.type		_ZN39_INTERNAL_6d435e72_4_k_cu_b1c6d9da_89414cuda3std3__419piecewise_constructE,@object
	.size		_ZN39_INTERNAL_6d435e72_4_k_cu_b1c6d9da_89414cuda3std3__419piecewise_constructE,(_ZN39_INTERNAL_6d435e72_4_k_cu_b1c6d9da_89414cuda3std3__45__cpo4cendE - _ZN39_INTERNAL_6d435e72_4_k_cu_b1c6d9da_89414cuda3std3__419piecewise_constructE)
_ZN39_INTERNAL_6d435e72_4_k_cu_b1c6d9da_89414cuda3std3__419piecewise_constructE:
	.zero		1
	.type		_ZN39_INTERNAL_6d435e72_4_k_cu_b1c6d9da_89414cuda3std3__45__cpo4cendE,@object
	.size		_ZN39_INTERNAL_6d435e72_4_k_cu_b1c6d9da_89414cuda3std3__45__cpo4cendE,(_ZN39_INTERNAL_6d435e72_4_k_cu_b1c6d9da_89414cuda3std6ranges3__45__cpo4swapE - _ZN39_INTERNAL_6d435e72_4_k_cu_b1c6d9da_89414cuda3std3__45__cpo4cendE)
_ZN39_INTERNAL_6d435e72_4_k_cu_b1c6d9da_89414cuda3std3__45__cpo4cendE:
	.zero		1
	.type		_ZN39_INTERNAL_6d435e72_4_k_cu_b1c6d9da_89414cuda3std6ranges3__45__cpo4swapE,@object
	.size		_ZN39_INTERNAL_6d435e72_4_k_cu_b1c6d9da_89414cuda3std6ranges3__45__cpo4swapE,(.L_11 - _ZN39_INTERNAL_6d435e72_4_k_cu_b1c6d9da_89414cuda3std6ranges3__45__cpo4swapE)
_ZN39_INTERNAL_6d435e72_4_k_cu_b1c6d9da_89414cuda3std6ranges3__45__cpo4swapE:
	.zero		1
.L_11:


//--------------------- .nv.constant0._ZN7cutlass13device_kernelINS_4gemm6kernel13GemmUniversalIN4cute5tupleIJiiiiEEENS1_10collective13CollectiveMmaINS1_35MainloopSm100TmaUmmaWarpSpecializedILi4ELi2ELi2ENS5_IJNS4_1CILi2EEENSA_ILi1EEESC_EEEEENS5_IJNSA_ILi256EEESF_NSA_ILi64EEEEEENS_12float_e5m2_tENS5_IJlSC_lEEESI_SJ_NS4_8TiledMMAINS4_8MMA_AtomIJNS4_10MMA_TraitsINS4_25SM100_MMA_F8F6F4_2x1SM_SSEJSI_SI_fSF_SF_NS4_17integral_constantINS4_4UMMA5MajorELSQ_0EEESR_NSO_INSP_7ScaleInELSS_0EEEST_EEEEEENS4_6LayoutINS5_IJSC_SC_SC_EEENS5_IJNSA_ILi0EEESY_SY_EEEEENS5_IJNS4_10UnderscoreES11_S11_EEEEENS4_18SM100_TMA_2SM_LOADENS4_14ComposedLayoutINS4_7SwizzleILi2ELi4ELi3EEENS4_18smem_ptr_flag_bitsILi8EEENSW_INS5_IJNSA_ILi8EEESG_EEENS5_IJSG_SC_EEEEEEEvNS4_8identityES14_S1E_vS1F_EENS_8epilogue10collective18CollectiveEpilogueINS1H_23Sm100TmaWarpSpecializedILi4ELi2ELi64ELb0ELb0EEEJNS5_IJNSA_ILi128EEESF_SG_EEENS5_IJNSW_IS1M_SC_EENSW_ISG_SC_EEEEESI_SJ_SI_SJ_NS1H_6fusion15FusionCallbacksIS1L_NS1R_17LinearCombinationISI_fSI_fLNS_15FloatRoundStyleE2EEES1N_S1Q_JEEENS4_5SM1004TMEM4LOAD26SM100_TMEM_LOAD_32dp32b64xENS4_13SM90_TMA_LOADES1E_NS4_39AutoVectorizingCopyWithAssumedAlignmentILi128EEENS4_14SM90_TMA_STOREES1E_S23_S23_EEEvvEEEEvNT_6ParamsE --------------------------
	.section	.nv.constant0._ZN7cutlass13device_kernelINS_4gemm6kernel13GemmUniversalIN4cute5tupleIJiiiiEEENS1_10collective13CollectiveMmaINS1_35MainloopSm100TmaUmmaWarpSpecializedILi4ELi2ELi2ENS5_IJNS4_1CILi2EEENSA_ILi1EEESC_EEEEENS5_IJNSA_ILi256EEESF_NSA_ILi64EEEEEENS_12float_e5m2_tENS5_IJlSC_lEEESI_SJ_NS4_8TiledMMAINS4_8MMA_AtomIJNS4_10MMA_TraitsINS4_25SM100_MMA_F8F6F4_2x1SM_SSEJSI_SI_fSF_SF_NS4_17integral_constantINS4_4UMMA5MajorELSQ_0EEESR_NSO_INSP_7ScaleInELSS_0EEEST_EEEEEENS4_6LayoutINS5_IJSC_SC_SC_EEENS5_IJNSA_ILi0EEESY_SY_EEEEENS5_IJNS4_10UnderscoreES11_S11_EEEEENS4_18SM100_TMA_2SM_LOADENS4_14ComposedLayoutINS4_7SwizzleILi2ELi4ELi3EEENS4_18smem_ptr_flag_bitsILi8EEENSW_INS5_IJNSA_ILi8EEESG_EEENS5_IJSG_SC_EEEEEEEvNS4_8identityES14_S1E_vS1F_EENS_8epilogue10collective18CollectiveEpilogueINS1H_23Sm100TmaWarpSpecializedILi4ELi2ELi64ELb0ELb0EEEJNS5_IJNSA_ILi128EEESF_SG_EEENS5_IJNSW_IS1M_SC_EENSW_ISG_SC_EEEEESI_SJ_SI_SJ_NS1H_6fusion15FusionCallbacksIS1L_NS1R_17LinearCombinationISI_fSI_fLNS_15FloatRoundStyleE2EEES1N_S1Q_JEEENS4_5SM1004TMEM4LOAD26SM100_TMEM_LOAD_32dp32b64xENS4_13SM90_TMA_LOADES1E_NS4_39AutoVectorizingCopyWithAssumedAlignmentILi128EEENS4_14SM90_TMA_STOREES1E_S23_S23_EEEvvEEEEvNT_6ParamsE,"a",@progbits
	.sectionflags	@""
	.align	4
.nv.constant0._ZN7cutlass13device_kernelINS_4gemm6kernel13GemmUniversalIN4cute5tupleIJiiiiEEENS1_10collective13CollectiveMmaINS1_35MainloopSm100TmaUmmaWarpSpecializedILi4ELi2ELi2ENS5_IJNS4_1CILi2EEENSA_ILi1EEESC_EEEEENS5_IJNSA_ILi256EEESF_NSA_ILi64EEEEEENS_12float_e5m2_tENS5_IJlSC_lEEESI_SJ_NS4_8TiledMMAINS4_8MMA_AtomIJNS4_10MMA_TraitsINS4_25SM100_MMA_F8F6F4_2x1SM_SSEJSI_SI_fSF_SF_NS4_17integral_constantINS4_4UMMA5MajorELSQ_0EEESR_NSO_INSP_7ScaleInELSS_0EEEST_EEEEEENS4_6LayoutINS5_IJSC_SC_SC_EEENS5_IJNSA_ILi0EEESY_SY_EEEEENS5_IJNS4_10UnderscoreES11_S11_EEEEENS4_18SM100_TMA_2SM_LOADENS4_14ComposedLayoutINS4_7SwizzleILi2ELi4ELi3EEENS4_18smem_ptr_flag_bitsILi8EEENSW_INS5_IJNSA_ILi8EEESG_EEENS5_IJSG_SC_EEEEEEEvNS4_8identityES14_S1E_vS1F_EENS_8epilogue10collective18CollectiveEpilogueINS1H_23Sm100TmaWarpSpecializedILi4ELi2ELi64ELb0ELb0EEEJNS5_IJNSA_ILi128EEESF_SG_EEENS5_IJNSW_IS1M_SC_EENSW_ISG_SC_EEEEESI_SJ_SI_SJ_NS1H_6fusion15FusionCallbacksIS1L_NS1R_17LinearCombinationISI_fSI_fLNS_15FloatRoundStyleE2EEES1N_S1Q_JEEENS4_5SM1004TMEM4LOAD26SM100_TMEM_LOAD_32dp32b64xENS4_13SM90_TMA_LOADES1E_NS4_39AutoVectorizingCopyWithAssumedAlignmentILi128EEENS4_14SM90_TMA_STOREES1E_S23_S23_EEEvvEEEEvNT_6ParamsE:
	.zero		2944


//--------------------- SYMBOLS --------------------------

	.type		.nv.reservedSmem.offset0,@object
	.size		.nv.reservedSmem.offset0,0x4
	.type		.nv.reservedSmem.cap,@object
	.size		.nv.reservedSmem.cap,0x4
	.type		__assertfail,@function
